//
// Generated by NVIDIA NVVM Compiler
//
// Compiler Build ID: CL-36424714
// Cuda compilation tools, release 13.0, V13.0.88
// Based on NVVM 20.0.0
//

.version 9.0
.target sm_100
.address_size 64

	// .globl	template_op_kernel0
// _ZZ19template_op_kernel0E13input0_shared has been demoted
// _ZZ19template_op_kernel0E13input1_shared has been demoted

.visible .entry template_op_kernel0(
	.param .u64 .ptr .align 1 template_op_kernel0_param_0,
	.param .u64 .ptr .align 1 template_op_kernel0_param_1,
	.param .u64 .ptr .align 1 template_op_kernel0_param_2
)
.maxntid 128
{
	.reg .pred 	%p<3>;
	.reg .b16 	%rs<1449>;
	.reg .b32 	%r<82>;
	.reg .b32 	%f<2>;
	.reg .b64 	%rd<17>;
	// demoted variable
	.shared .align 2 .b8 _ZZ19template_op_kernel0E13input0_shared[256];
	// demoted variable
	.shared .align 2 .b8 _ZZ19template_op_kernel0E13input1_shared[768];
	ld.param.u64 	%rd6, [template_op_kernel0_param_0];
	ld.param.u64 	%rd7, [template_op_kernel0_param_1];
	ld.param.u64 	%rd5, [template_op_kernel0_param_2];
	cvta.to.global.u64 	%rd8, %rd7;
	cvta.to.global.u64 	%rd1, %rd6;
	mov.f32 	%f1, 0f00000000;
	// begin inline asm
	{  cvt.rn.f16.f32 %rs1353, %f1;}

	// end inline asm
	mov.u32 	%r1, %tid.x;
	mov.u32 	%r13, %ctaid.x;
	mul.hi.u32 	%r14, %r13, 1246611823;
	shr.u32 	%r2, %r14, 8;
	mul.lo.s32 	%r15, %r2, 28901376;
	shr.u32 	%r16, %r1, 3;
	mul.lo.s32 	%r17, %r2, 882;
	sub.s32 	%r18, %r13, %r17;
	cvt.u16.u32 	%rs195, %r18;
	mul.hi.u16 	%rs196, %rs195, 1561;
	cvt.u32.u16 	%r3, %rs196;
	shl.b32 	%r19, %r1, 29;
	shr.s32 	%r20, %r19, 31;
	and.b32  	%r21, %r20, 43008;
	mul.hi.u32 	%r22, %r13, 818089009;
	shr.u32 	%r23, %r22, 3;
	mul.lo.s32 	%r24, %r23, 42;
	sub.s32 	%r4, %r13, %r24;
	shl.b32 	%r25, %r4, 10;
	and.b32  	%r26, %r25, 63488;
	shr.u32 	%r27, %r1, 1;
	shl.b32 	%r28, %r1, 9;
	and.b32  	%r29, %r28, 1024;
	and.b32  	%r30, %r1, 1;
	and.b32  	%r31, %r13, 1;
	setp.eq.b32 	%p1, %r31, 1;
	selp.b32 	%r32, 196608, 0, %p1;
	or.b32  	%r33, %r28, %r1;
	and.b32  	%r34, %r33, 64513;
	or.b32  	%r35, %r34, %r32;
	shl.b32 	%r36, %r1, 4;
	and.b32  	%r37, %r36, 240;
	mov.u32 	%r38, _ZZ19template_op_kernel0E13input1_shared;
	add.s32 	%r5, %r38, %r37;
	and.b32  	%r39, %r27, 32;
	shr.u32 	%r40, %r1, 2;
	and.b32  	%r41, %r40, 12;
	or.b32  	%r42, %r41, %r39;
	mov.u32 	%r43, _ZZ19template_op_kernel0E13input0_shared;
	add.s32 	%r6, %r43, %r42;
	mul.wide.u32 	%rd9, %r35, 2;
	add.s64 	%rd10, %rd9, %rd8;
	add.s64 	%rd16, %rd10, 131072;
	or.b32  	%r44, %r21, %r15;
	mad.lo.s32 	%r45, %r16, 1806336, %r44;
	mad.lo.s32 	%r46, %r3, 86016, %r45;
	add.s32 	%r47, %r46, %r26;
	or.b32  	%r48, %r47, %r29;
	or.b32  	%r80, %r48, %r30;
	mov.b32 	%r81, 0;
	mov.u16 	%rs1354, %rs1353;
	mov.u16 	%rs1355, %rs1353;
	mov.u16 	%rs1356, %rs1353;
	mov.u16 	%rs1357, %rs1353;
	mov.u16 	%rs1358, %rs1353;
	mov.u16 	%rs1359, %rs1353;
	mov.u16 	%rs1360, %rs1353;
	mov.u16 	%rs1361, %rs1353;
	mov.u16 	%rs1362, %rs1353;
	mov.u16 	%rs1363, %rs1353;
	mov.u16 	%rs1364, %rs1353;
	mov.u16 	%rs1365, %rs1353;
	mov.u16 	%rs1366, %rs1353;
	mov.u16 	%rs1367, %rs1353;
	mov.u16 	%rs1368, %rs1353;
	mov.u16 	%rs1369, %rs1353;
	mov.u16 	%rs1370, %rs1353;
	mov.u16 	%rs1371, %rs1353;
	mov.u16 	%rs1372, %rs1353;
	mov.u16 	%rs1373, %rs1353;
	mov.u16 	%rs1374, %rs1353;
	mov.u16 	%rs1375, %rs1353;
	mov.u16 	%rs1376, %rs1353;
	mov.u16 	%rs1377, %rs1353;
	mov.u16 	%rs1378, %rs1353;
	mov.u16 	%rs1379, %rs1353;
	mov.u16 	%rs1380, %rs1353;
	mov.u16 	%rs1381, %rs1353;
	mov.u16 	%rs1382, %rs1353;
	mov.u16 	%rs1383, %rs1353;
	mov.u16 	%rs1384, %rs1353;
	mov.u16 	%rs1385, %rs1353;
	mov.u16 	%rs1386, %rs1353;
	mov.u16 	%rs1387, %rs1353;
	mov.u16 	%rs1388, %rs1353;
	mov.u16 	%rs1389, %rs1353;
	mov.u16 	%rs1390, %rs1353;
	mov.u16 	%rs1391, %rs1353;
	mov.u16 	%rs1392, %rs1353;
	mov.u16 	%rs1393, %rs1353;
	mov.u16 	%rs1394, %rs1353;
	mov.u16 	%rs1395, %rs1353;
	mov.u16 	%rs1396, %rs1353;
	mov.u16 	%rs1397, %rs1353;
	mov.u16 	%rs1398, %rs1353;
	mov.u16 	%rs1399, %rs1353;
	mov.u16 	%rs1400, %rs1353;
	mov.u16 	%rs1401, %rs1353;
	mov.u16 	%rs1402, %rs1353;
	mov.u16 	%rs1403, %rs1353;
	mov.u16 	%rs1404, %rs1353;
	mov.u16 	%rs1405, %rs1353;
	mov.u16 	%rs1406, %rs1353;
	mov.u16 	%rs1407, %rs1353;
	mov.u16 	%rs1408, %rs1353;
	mov.u16 	%rs1409, %rs1353;
	mov.u16 	%rs1410, %rs1353;
	mov.u16 	%rs1411, %rs1353;
	mov.u16 	%rs1412, %rs1353;
	mov.u16 	%rs1413, %rs1353;
	mov.u16 	%rs1414, %rs1353;
	mov.u16 	%rs1415, %rs1353;
	mov.u16 	%rs1416, %rs1353;
	mov.u16 	%rs1417, %rs1353;
	mov.u16 	%rs1418, %rs1353;
	mov.u16 	%rs1419, %rs1353;
	mov.u16 	%rs1420, %rs1353;
	mov.u16 	%rs1421, %rs1353;
	mov.u16 	%rs1422, %rs1353;
	mov.u16 	%rs1423, %rs1353;
	mov.u16 	%rs1424, %rs1353;
	mov.u16 	%rs1425, %rs1353;
	mov.u16 	%rs1426, %rs1353;
	mov.u16 	%rs1427, %rs1353;
	mov.u16 	%rs1428, %rs1353;
	mov.u16 	%rs1429, %rs1353;
	mov.u16 	%rs1430, %rs1353;
	mov.u16 	%rs1431, %rs1353;
	mov.u16 	%rs1432, %rs1353;
	mov.u16 	%rs1433, %rs1353;
	mov.u16 	%rs1434, %rs1353;
	mov.u16 	%rs1435, %rs1353;
	mov.u16 	%rs1436, %rs1353;
	mov.u16 	%rs1437, %rs1353;
	mov.u16 	%rs1438, %rs1353;
	mov.u16 	%rs1439, %rs1353;
	mov.u16 	%rs1440, %rs1353;
	mov.u16 	%rs1441, %rs1353;
	mov.u16 	%rs1442, %rs1353;
	mov.u16 	%rs1443, %rs1353;
	mov.u16 	%rs1444, %rs1353;
	mov.u16 	%rs1445, %rs1353;
	mov.u16 	%rs1446, %rs1353;
	mov.u16 	%rs1447, %rs1353;
	mov.u16 	%rs1448, %rs1353;
$L__BB0_1:
	bar.sync 	0;
	mul.wide.u32 	%rd11, %r80, 2;
	add.s64 	%rd12, %rd1, %rd11;
	ld.global.nc.u16 	%rs1349, [%rd12];
	shl.b32 	%r49, %r1, 1;
	mov.u32 	%r50, _ZZ19template_op_kernel0E13input0_shared;
	add.s32 	%r51, %r50, %r49;
	st.shared.u16 	[%r51], %rs1349;
	ld.global.nc.u16 	%rs1350, [%rd16+-131072];
	mov.u32 	%r52, _ZZ19template_op_kernel0E13input1_shared;
	add.s32 	%r53, %r52, %r49;
	st.shared.u16 	[%r53], %rs1350;
	ld.global.nc.u16 	%rs1351, [%rd16];
	st.shared.u16 	[%r53+256], %rs1351;
	ld.global.nc.u16 	%rs1352, [%rd16+131072];
	st.shared.u16 	[%r53+512], %rs1352;
	bar.sync 	0;
	ld.shared.u16 	%rs252, [%r6+192];
	ld.shared.u16 	%rs234, [%r6+128];
	ld.shared.u16 	%rs216, [%r6+64];
	ld.shared.u16 	%rs198, [%r6];
	ld.shared.u16 	%rs199, [%r5];
	// begin inline asm
	{mul.f16 %rs197,%rs198,%rs199;
}
	// end inline asm
	// begin inline asm
	{add.f16 %rs200,%rs1448,%rs197;
}
	// end inline asm
	ld.shared.u16 	%rs205, [%r5+256];
	// begin inline asm
	{mul.f16 %rs203,%rs198,%rs205;
}
	// end inline asm
	// begin inline asm
	{add.f16 %rs206,%rs1440,%rs203;
}
	// end inline asm
	ld.shared.u16 	%rs211, [%r5+512];
	// begin inline asm
	{mul.f16 %rs209,%rs198,%rs211;
}
	// end inline asm
	// begin inline asm
	{add.f16 %rs212,%rs1432,%rs209;
}
	// end inline asm
	// begin inline asm
	{mul.f16 %rs215,%rs216,%rs199;
}
	// end inline asm
	// begin inline asm
	{add.f16 %rs218,%rs1424,%rs215;
}
	// end inline asm
	// begin inline asm
	{mul.f16 %rs221,%rs216,%rs205;
}
	// end inline asm
	// begin inline asm
	{add.f16 %rs224,%rs1416,%rs221;
}
	// end inline asm
	// begin inline asm
	{mul.f16 %rs227,%rs216,%rs211;
}
	// end inline asm
	// begin inline asm
	{add.f16 %rs230,%rs1408,%rs227;
}
	// end inline asm
	// begin inline asm
	{mul.f16 %rs233,%rs234,%rs199;
}
	// end inline asm
	// begin inline asm
	{add.f16 %rs236,%rs1400,%rs233;
}
	// end inline asm
	// begin inline asm
	{mul.f16 %rs239,%rs234,%rs205;
}
	// end inline asm
	// begin inline asm
	{add.f16 %rs242,%rs1392,%rs239;
}
	// end inline asm
	// begin inline asm
	{mul.f16 %rs245,%rs234,%rs211;
}
	// end inline asm
	// begin inline asm
	{add.f16 %rs248,%rs1384,%rs245;
}
	// end inline asm
	// begin inline asm
	{mul.f16 %rs251,%rs252,%rs199;
}
	// end inline asm
	// begin inline asm
	{add.f16 %rs254,%rs1376,%rs251;
}
	// end inline asm
	// begin inline asm
	{mul.f16 %rs257,%rs252,%rs205;
}
	// end inline asm
	// begin inline asm
	{add.f16 %rs260,%rs1368,%rs257;
}
	// end inline asm
	// begin inline asm
	{mul.f16 %rs263,%rs252,%rs211;
}
	// end inline asm
	// begin inline asm
	{add.f16 %rs266,%rs1360,%rs263;
}
	// end inline asm
	ld.shared.u16 	%rs271, [%r5+4];
	// begin inline asm
	{mul.f16 %rs269,%rs198,%rs271;
}
	// end inline asm
	// begin inline asm
	{add.f16 %rs272,%rs1447,%rs269;
}
	// end inline asm
	ld.shared.u16 	%rs277, [%r5+260];
	// begin inline asm
	{mul.f16 %rs275,%rs198,%rs277;
}
	// end inline asm
	// begin inline asm
	{add.f16 %rs278,%rs1439,%rs275;
}
	// end inline asm
	ld.shared.u16 	%rs283, [%r5+516];
	// begin inline asm
	{mul.f16 %rs281,%rs198,%rs283;
}
	// end inline asm
	// begin inline asm
	{add.f16 %rs284,%rs1431,%rs281;
}
	// end inline asm
	// begin inline asm
	{mul.f16 %rs287,%rs216,%rs271;
}
	// end inline asm
	// begin inline asm
	{add.f16 %rs290,%rs1423,%rs287;
}
	// end inline asm
	// begin inline asm
	{mul.f16 %rs293,%rs216,%rs277;
}
	// end inline asm
	// begin inline asm
	{add.f16 %rs296,%rs1415,%rs293;
}
	// end inline asm
	// begin inline asm
	{mul.f16 %rs299,%rs216,%rs283;
}
	// end inline asm
	// begin inline asm
	{add.f16 %rs302,%rs1407,%rs299;
}
	// end inline asm
	// begin inline asm
	{mul.f16 %rs305,%rs234,%rs271;
}
	// end inline asm
	// begin inline asm
	{add.f16 %rs308,%rs1399,%rs305;
}
	// end inline asm
	// begin inline asm
	{mul.f16 %rs311,%rs234,%rs277;
}
	// end inline asm
	// begin inline asm
	{add.f16 %rs314,%rs1391,%rs311;
}
	// end inline asm
	// begin inline asm
	{mul.f16 %rs317,%rs234,%rs283;
}
	// end inline asm
	// begin inline asm
	{add.f16 %rs320,%rs1383,%rs317;
}
	// end inline asm
	// begin inline asm
	{mul.f16 %rs323,%rs252,%rs271;
}
	// end inline asm
	// begin inline asm
	{add.f16 %rs326,%rs1375,%rs323;
}
	// end inline asm
	// begin inline asm
	{mul.f16 %rs329,%rs252,%rs277;
}
	// end inline asm
	// begin inline asm
	{add.f16 %rs332,%rs1367,%rs329;
}
	// end inline asm
	// begin inline asm
	{mul.f16 %rs335,%rs252,%rs283;
}
	// end inline asm
	// begin inline asm
	{add.f16 %rs338,%rs1359,%rs335;
}
	// end inline asm
	ld.shared.u16 	%rs343, [%r5+8];
	// begin inline asm
	{mul.f16 %rs341,%rs198,%rs343;
}
	// end inline asm
	// begin inline asm
	{add.f16 %rs344,%rs1446,%rs341;
}
	// end inline asm
	ld.shared.u16 	%rs349, [%r5+264];
	// begin inline asm
	{mul.f16 %rs347,%rs198,%rs349;
}
	// end inline asm
	// begin inline asm
	{add.f16 %rs350,%rs1438,%rs347;
}
	// end inline asm
	ld.shared.u16 	%rs355, [%r5+520];
	// begin inline asm
	{mul.f16 %rs353,%rs198,%rs355;
}
	// end inline asm
	// begin inline asm
	{add.f16 %rs356,%rs1430,%rs353;
}
	// end inline asm
	// begin inline asm
	{mul.f16 %rs359,%rs216,%rs343;
}
	// end inline asm
	// begin inline asm
	{add.f16 %rs362,%rs1422,%rs359;
}
	// end inline asm
	// begin inline asm
	{mul.f16 %rs365,%rs216,%rs349;
}
	// end inline asm
	// begin inline asm
	{add.f16 %rs368,%rs1414,%rs365;
}
	// end inline asm
	// begin inline asm
	{mul.f16 %rs371,%rs216,%rs355;
}
	// end inline asm
	// begin inline asm
	{add.f16 %rs374,%rs1406,%rs371;
}
	// end inline asm
	// begin inline asm
	{mul.f16 %rs377,%rs234,%rs343;
}
	// end inline asm
	// begin inline asm
	{add.f16 %rs380,%rs1398,%rs377;
}
	// end inline asm
	// begin inline asm
	{mul.f16 %rs383,%rs234,%rs349;
}
	// end inline asm
	// begin inline asm
	{add.f16 %rs386,%rs1390,%rs383;
}
	// end inline asm
	// begin inline asm
	{mul.f16 %rs389,%rs234,%rs355;
}
	// end inline asm
	// begin inline asm
	{add.f16 %rs392,%rs1382,%rs389;
}
	// end inline asm
	// begin inline asm
	{mul.f16 %rs395,%rs252,%rs343;
}
	// end inline asm
	// begin inline asm
	{add.f16 %rs398,%rs1374,%rs395;
}
	// end inline asm
	// begin inline asm
	{mul.f16 %rs401,%rs252,%rs349;
}
	// end inline asm
	// begin inline asm
	{add.f16 %rs404,%rs1366,%rs401;
}
	// end inline asm
	// begin inline asm
	{mul.f16 %rs407,%rs252,%rs355;
}
	// end inline asm
	// begin inline asm
	{add.f16 %rs410,%rs1358,%rs407;
}
	// end inline asm
	ld.shared.u16 	%rs415, [%r5+12];
	// begin inline asm
	{mul.f16 %rs413,%rs198,%rs415;
}
	// end inline asm
	// begin inline asm
	{add.f16 %rs416,%rs1445,%rs413;
}
	// end inline asm
	ld.shared.u16 	%rs421, [%r5+268];
	// begin inline asm
	{mul.f16 %rs419,%rs198,%rs421;
}
	// end inline asm
	// begin inline asm
	{add.f16 %rs422,%rs1437,%rs419;
}
	// end inline asm
	ld.shared.u16 	%rs427, [%r5+524];
	// begin inline asm
	{mul.f16 %rs425,%rs198,%rs427;
}
	// end inline asm
	// begin inline asm
	{add.f16 %rs428,%rs1429,%rs425;
}
	// end inline asm
	// begin inline asm
	{mul.f16 %rs431,%rs216,%rs415;
}
	// end inline asm
	// begin inline asm
	{add.f16 %rs434,%rs1421,%rs431;
}
	// end inline asm
	// begin inline asm
	{mul.f16 %rs437,%rs216,%rs421;
}
	// end inline asm
	// begin inline asm
	{add.f16 %rs440,%rs1413,%rs437;
}
	// end inline asm
	// begin inline asm
	{mul.f16 %rs443,%rs216,%rs427;
}
	// end inline asm
	// begin inline asm
	{add.f16 %rs446,%rs1405,%rs443;
}
	// end inline asm
	// begin inline asm
	{mul.f16 %rs449,%rs234,%rs415;
}
	// end inline asm
	// begin inline asm
	{add.f16 %rs452,%rs1397,%rs449;
}
	// end inline asm
	// begin inline asm
	{mul.f16 %rs455,%rs234,%rs421;
}
	// end inline asm
	// begin inline asm
	{add.f16 %rs458,%rs1389,%rs455;
}
	// end inline asm
	// begin inline asm
	{mul.f16 %rs461,%rs234,%rs427;
}
	// end inline asm
	// begin inline asm
	{add.f16 %rs464,%rs1381,%rs461;
}
	// end inline asm
	// begin inline asm
	{mul.f16 %rs467,%rs252,%rs415;
}
	// end inline asm
	// begin inline asm
	{add.f16 %rs470,%rs1373,%rs467;
}
	// end inline asm
	// begin inline asm
	{mul.f16 %rs473,%rs252,%rs421;
}
	// end inline asm
	// begin inline asm
	{add.f16 %rs476,%rs1365,%rs473;
}
	// end inline asm
	// begin inline asm
	{mul.f16 %rs479,%rs252,%rs427;
}
	// end inline asm
	// begin inline asm
	{add.f16 %rs482,%rs1357,%rs479;
}
	// end inline asm
	ld.shared.u16 	%rs540, [%r6+208];
	ld.shared.u16 	%rs522, [%r6+144];
	ld.shared.u16 	%rs504, [%r6+80];
	ld.shared.u16 	%rs486, [%r6+16];
	// begin inline asm
	{mul.f16 %rs485,%rs486,%rs199;
}
	// end inline asm
	// begin inline asm
	{add.f16 %rs488,%rs1444,%rs485;
}
	// end inline asm
	// begin inline asm
	{mul.f16 %rs491,%rs486,%rs205;
}
	// end inline asm
	// begin inline asm
	{add.f16 %rs494,%rs1436,%rs491;
}
	// end inline asm
	// begin inline asm
	{mul.f16 %rs497,%rs486,%rs211;
}
	// end inline asm
	// begin inline asm
	{add.f16 %rs500,%rs1428,%rs497;
}
	// end inline asm
	// begin inline asm
	{mul.f16 %rs503,%rs504,%rs199;
}
	// end inline asm
	// begin inline asm
	{add.f16 %rs506,%rs1420,%rs503;
}
	// end inline asm
	// begin inline asm
	{mul.f16 %rs509,%rs504,%rs205;
}
	// end inline asm
	// begin inline asm
	{add.f16 %rs512,%rs1412,%rs509;
}
	// end inline asm
	// begin inline asm
	{mul.f16 %rs515,%rs504,%rs211;
}
	// end inline asm
	// begin inline asm
	{add.f16 %rs518,%rs1404,%rs515;
}
	// end inline asm
	// begin inline asm
	{mul.f16 %rs521,%rs522,%rs199;
}
	// end inline asm
	// begin inline asm
	{add.f16 %rs524,%rs1396,%rs521;
}
	// end inline asm
	// begin inline asm
	{mul.f16 %rs527,%rs522,%rs205;
}
	// end inline asm
	// begin inline asm
	{add.f16 %rs530,%rs1388,%rs527;
}
	// end inline asm
	// begin inline asm
	{mul.f16 %rs533,%rs522,%rs211;
}
	// end inline asm
	// begin inline asm
	{add.f16 %rs536,%rs1380,%rs533;
}
	// end inline asm
	// begin inline asm
	{mul.f16 %rs539,%rs540,%rs199;
}
	// end inline asm
	// begin inline asm
	{add.f16 %rs542,%rs1372,%rs539;
}
	// end inline asm
	// begin inline asm
	{mul.f16 %rs545,%rs540,%rs205;
}
	// end inline asm
	// begin inline asm
	{add.f16 %rs548,%rs1364,%rs545;
}
	// end inline asm
	// begin inline asm
	{mul.f16 %rs551,%rs540,%rs211;
}
	// end inline asm
	// begin inline asm
	{add.f16 %rs554,%rs1356,%rs551;
}
	// end inline asm
	// begin inline asm
	{mul.f16 %rs557,%rs486,%rs271;
}
	// end inline asm
	// begin inline asm
	{add.f16 %rs560,%rs1443,%rs557;
}
	// end inline asm
	// begin inline asm
	{mul.f16 %rs563,%rs486,%rs277;
}
	// end inline asm
	// begin inline asm
	{add.f16 %rs566,%rs1435,%rs563;
}
	// end inline asm
	// begin inline asm
	{mul.f16 %rs569,%rs486,%rs283;
}
	// end inline asm
	// begin inline asm
	{add.f16 %rs572,%rs1427,%rs569;
}
	// end inline asm
	// begin inline asm
	{mul.f16 %rs575,%rs504,%rs271;
}
	// end inline asm
	// begin inline asm
	{add.f16 %rs578,%rs1419,%rs575;
}
	// end inline asm
	// begin inline asm
	{mul.f16 %rs581,%rs504,%rs277;
}
	// end inline asm
	// begin inline asm
	{add.f16 %rs584,%rs1411,%rs581;
}
	// end inline asm
	// begin inline asm
	{mul.f16 %rs587,%rs504,%rs283;
}
	// end inline asm
	// begin inline asm
	{add.f16 %rs590,%rs1403,%rs587;
}
	// end inline asm
	// begin inline asm
	{mul.f16 %rs593,%rs522,%rs271;
}
	// end inline asm
	// begin inline asm
	{add.f16 %rs596,%rs1395,%rs593;
}
	// end inline asm
	// begin inline asm
	{mul.f16 %rs599,%rs522,%rs277;
}
	// end inline asm
	// begin inline asm
	{add.f16 %rs602,%rs1387,%rs599;
}
	// end inline asm
	// begin inline asm
	{mul.f16 %rs605,%rs522,%rs283;
}
	// end inline asm
	// begin inline asm
	{add.f16 %rs608,%rs1379,%rs605;
}
	// end inline asm
	// begin inline asm
	{mul.f16 %rs611,%rs540,%rs271;
}
	// end inline asm
	// begin inline asm
	{add.f16 %rs614,%rs1371,%rs611;
}
	// end inline asm
	// begin inline asm
	{mul.f16 %rs617,%rs540,%rs277;
}
	// end inline asm
	// begin inline asm
	{add.f16 %rs620,%rs1363,%rs617;
}
	// end inline asm
	// begin inline asm
	{mul.f16 %rs623,%rs540,%rs283;
}
	// end inline asm
	// begin inline asm
	{add.f16 %rs626,%rs1355,%rs623;
}
	// end inline asm
	// begin inline asm
	{mul.f16 %rs629,%rs486,%rs343;
}
	// end inline asm
	// begin inline asm
	{add.f16 %rs632,%rs1442,%rs629;
}
	// end inline asm
	// begin inline asm
	{mul.f16 %rs635,%rs486,%rs349;
}
	// end inline asm
	// begin inline asm
	{add.f16 %rs638,%rs1434,%rs635;
}
	// end inline asm
	// begin inline asm
	{mul.f16 %rs641,%rs486,%rs355;
}
	// end inline asm
	// begin inline asm
	{add.f16 %rs644,%rs1426,%rs641;
}
	// end inline asm
	// begin inline asm
	{mul.f16 %rs647,%rs504,%rs343;
}
	// end inline asm
	// begin inline asm
	{add.f16 %rs650,%rs1418,%rs647;
}
	// end inline asm
	// begin inline asm
	{mul.f16 %rs653,%rs504,%rs349;
}
	// end inline asm
	// begin inline asm
	{add.f16 %rs656,%rs1410,%rs653;
}
	// end inline asm
	// begin inline asm
	{mul.f16 %rs659,%rs504,%rs355;
}
	// end inline asm
	// begin inline asm
	{add.f16 %rs662,%rs1402,%rs659;
}
	// end inline asm
	// begin inline asm
	{mul.f16 %rs665,%rs522,%rs343;
}
	// end inline asm
	// begin inline asm
	{add.f16 %rs668,%rs1394,%rs665;
}
	// end inline asm
	// begin inline asm
	{mul.f16 %rs671,%rs522,%rs349;
}
	// end inline asm
	// begin inline asm
	{add.f16 %rs674,%rs1386,%rs671;
}
	// end inline asm
	// begin inline asm
	{mul.f16 %rs677,%rs522,%rs355;
}
	// end inline asm
	// begin inline asm
	{add.f16 %rs680,%rs1378,%rs677;
}
	// end inline asm
	// begin inline asm
	{mul.f16 %rs683,%rs540,%rs343;
}
	// end inline asm
	// begin inline asm
	{add.f16 %rs686,%rs1370,%rs683;
}
	// end inline asm
	// begin inline asm
	{mul.f16 %rs689,%rs540,%rs349;
}
	// end inline asm
	// begin inline asm
	{add.f16 %rs692,%rs1362,%rs689;
}
	// end inline asm
	// begin inline asm
	{mul.f16 %rs695,%rs540,%rs355;
}
	// end inline asm
	// begin inline asm
	{add.f16 %rs698,%rs1354,%rs695;
}
	// end inline asm
	// begin inline asm
	{mul.f16 %rs701,%rs486,%rs415;
}
	// end inline asm
	// begin inline asm
	{add.f16 %rs704,%rs1441,%rs701;
}
	// end inline asm
	// begin inline asm
	{mul.f16 %rs707,%rs486,%rs421;
}
	// end inline asm
	// begin inline asm
	{add.f16 %rs710,%rs1433,%rs707;
}
	// end inline asm
	// begin inline asm
	{mul.f16 %rs713,%rs486,%rs427;
}
	// end inline asm
	// begin inline asm
	{add.f16 %rs716,%rs1425,%rs713;
}
	// end inline asm
	// begin inline asm
	{mul.f16 %rs719,%rs504,%rs415;
}
	// end inline asm
	// begin inline asm
	{add.f16 %rs722,%rs1417,%rs719;
}
	// end inline asm
	// begin inline asm
	{mul.f16 %rs725,%rs504,%rs421;
}
	// end inline asm
	// begin inline asm
	{add.f16 %rs728,%rs1409,%rs725;
}
	// end inline asm
	// begin inline asm
	{mul.f16 %rs731,%rs504,%rs427;
}
	// end inline asm
	// begin inline asm
	{add.f16 %rs734,%rs1401,%rs731;
}
	// end inline asm
	// begin inline asm
	{mul.f16 %rs737,%rs522,%rs415;
}
	// end inline asm
	// begin inline asm
	{add.f16 %rs740,%rs1393,%rs737;
}
	// end inline asm
	// begin inline asm
	{mul.f16 %rs743,%rs522,%rs421;
}
	// end inline asm
	// begin inline asm
	{add.f16 %rs746,%rs1385,%rs743;
}
	// end inline asm
	// begin inline asm
	{mul.f16 %rs749,%rs522,%rs427;
}
	// end inline asm
	// begin inline asm
	{add.f16 %rs752,%rs1377,%rs749;
}
	// end inline asm
	// begin inline asm
	{mul.f16 %rs755,%rs540,%rs415;
}
	// end inline asm
	// begin inline asm
	{add.f16 %rs758,%rs1369,%rs755;
}
	// end inline asm
	// begin inline asm
	{mul.f16 %rs761,%rs540,%rs421;
}
	// end inline asm
	// begin inline asm
	{add.f16 %rs764,%rs1361,%rs761;
}
	// end inline asm
	// begin inline asm
	{mul.f16 %rs767,%rs540,%rs427;
}
	// end inline asm
	// begin inline asm
	{add.f16 %rs770,%rs1353,%rs767;
}
	// end inline asm
	ld.shared.u16 	%rs828, [%r6+194];
	ld.shared.u16 	%rs810, [%r6+130];
	ld.shared.u16 	%rs792, [%r6+66];
	ld.shared.u16 	%rs774, [%r6+2];
	ld.shared.u16 	%rs775, [%r5+2];
	// begin inline asm
	{mul.f16 %rs773,%rs774,%rs775;
}
	// end inline asm
	// begin inline asm
	{add.f16 %rs1448,%rs200,%rs773;
}
	// end inline asm
	ld.shared.u16 	%rs781, [%r5+258];
	// begin inline asm
	{mul.f16 %rs779,%rs774,%rs781;
}
	// end inline asm
	// begin inline asm
	{add.f16 %rs1440,%rs206,%rs779;
}
	// end inline asm
	ld.shared.u16 	%rs787, [%r5+514];
	// begin inline asm
	{mul.f16 %rs785,%rs774,%rs787;
}
	// end inline asm
	// begin inline asm
	{add.f16 %rs1432,%rs212,%rs785;
}
	// end inline asm
	// begin inline asm
	{mul.f16 %rs791,%rs792,%rs775;
}
	// end inline asm
	// begin inline asm
	{add.f16 %rs1424,%rs218,%rs791;
}
	// end inline asm
	// begin inline asm
	{mul.f16 %rs797,%rs792,%rs781;
}
	// end inline asm
	// begin inline asm
	{add.f16 %rs1416,%rs224,%rs797;
}
	// end inline asm
	// begin inline asm
	{mul.f16 %rs803,%rs792,%rs787;
}
	// end inline asm
	// begin inline asm
	{add.f16 %rs1408,%rs230,%rs803;
}
	// end inline asm
	// begin inline asm
	{mul.f16 %rs809,%rs810,%rs775;
}
	// end inline asm
	// begin inline asm
	{add.f16 %rs1400,%rs236,%rs809;
}
	// end inline asm
	// begin inline asm
	{mul.f16 %rs815,%rs810,%rs781;
}
	// end inline asm
	// begin inline asm
	{add.f16 %rs1392,%rs242,%rs815;
}
	// end inline asm
	// begin inline asm
	{mul.f16 %rs821,%rs810,%rs787;
}
	// end inline asm
	// begin inline asm
	{add.f16 %rs1384,%rs248,%rs821;
}
	// end inline asm
	// begin inline asm
	{mul.f16 %rs827,%rs828,%rs775;
}
	// end inline asm
	// begin inline asm
	{add.f16 %rs1376,%rs254,%rs827;
}
	// end inline asm
	// begin inline asm
	{mul.f16 %rs833,%rs828,%rs781;
}
	// end inline asm
	// begin inline asm
	{add.f16 %rs1368,%rs260,%rs833;
}
	// end inline asm
	// begin inline asm
	{mul.f16 %rs839,%rs828,%rs787;
}
	// end inline asm
	// begin inline asm
	{add.f16 %rs1360,%rs266,%rs839;
}
	// end inline asm
	ld.shared.u16 	%rs847, [%r5+6];
	// begin inline asm
	{mul.f16 %rs845,%rs774,%rs847;
}
	// end inline asm
	// begin inline asm
	{add.f16 %rs1447,%rs272,%rs845;
}
	// end inline asm
	ld.shared.u16 	%rs853, [%r5+262];
	// begin inline asm
	{mul.f16 %rs851,%rs774,%rs853;
}
	// end inline asm
	// begin inline asm
	{add.f16 %rs1439,%rs278,%rs851;
}
	// end inline asm
	ld.shared.u16 	%rs859, [%r5+518];
	// begin inline asm
	{mul.f16 %rs857,%rs774,%rs859;
}
	// end inline asm
	// begin inline asm
	{add.f16 %rs1431,%rs284,%rs857;
}
	// end inline asm
	// begin inline asm
	{mul.f16 %rs863,%rs792,%rs847;
}
	// end inline asm
	// begin inline asm
	{add.f16 %rs1423,%rs290,%rs863;
}
	// end inline asm
	// begin inline asm
	{mul.f16 %rs869,%rs792,%rs853;
}
	// end inline asm
	// begin inline asm
	{add.f16 %rs1415,%rs296,%rs869;
}
	// end inline asm
	// begin inline asm
	{mul.f16 %rs875,%rs792,%rs859;
}
	// end inline asm
	// begin inline asm
	{add.f16 %rs1407,%rs302,%rs875;
}
	// end inline asm
	// begin inline asm
	{mul.f16 %rs881,%rs810,%rs847;
}
	// end inline asm
	// begin inline asm
	{add.f16 %rs1399,%rs308,%rs881;
}
	// end inline asm
	// begin inline asm
	{mul.f16 %rs887,%rs810,%rs853;
}
	// end inline asm
	// begin inline asm
	{add.f16 %rs1391,%rs314,%rs887;
}
	// end inline asm
	// begin inline asm
	{mul.f16 %rs893,%rs810,%rs859;
}
	// end inline asm
	// begin inline asm
	{add.f16 %rs1383,%rs320,%rs893;
}
	// end inline asm
	// begin inline asm
	{mul.f16 %rs899,%rs828,%rs847;
}
	// end inline asm
	// begin inline asm
	{add.f16 %rs1375,%rs326,%rs899;
}
	// end inline asm
	// begin inline asm
	{mul.f16 %rs905,%rs828,%rs853;
}
	// end inline asm
	// begin inline asm
	{add.f16 %rs1367,%rs332,%rs905;
}
	// end inline asm
	// begin inline asm
	{mul.f16 %rs911,%rs828,%rs859;
}
	// end inline asm
	// begin inline asm
	{add.f16 %rs1359,%rs338,%rs911;
}
	// end inline asm
	ld.shared.u16 	%rs919, [%r5+10];
	// begin inline asm
	{mul.f16 %rs917,%rs774,%rs919;
}
	// end inline asm
	// begin inline asm
	{add.f16 %rs1446,%rs344,%rs917;
}
	// end inline asm
	ld.shared.u16 	%rs925, [%r5+266];
	// begin inline asm
	{mul.f16 %rs923,%rs774,%rs925;
}
	// end inline asm
	// begin inline asm
	{add.f16 %rs1438,%rs350,%rs923;
}
	// end inline asm
	ld.shared.u16 	%rs931, [%r5+522];
	// begin inline asm
	{mul.f16 %rs929,%rs774,%rs931;
}
	// end inline asm
	// begin inline asm
	{add.f16 %rs1430,%rs356,%rs929;
}
	// end inline asm
	// begin inline asm
	{mul.f16 %rs935,%rs792,%rs919;
}
	// end inline asm
	// begin inline asm
	{add.f16 %rs1422,%rs362,%rs935;
}
	// end inline asm
	// begin inline asm
	{mul.f16 %rs941,%rs792,%rs925;
}
	// end inline asm
	// begin inline asm
	{add.f16 %rs1414,%rs368,%rs941;
}
	// end inline asm
	// begin inline asm
	{mul.f16 %rs947,%rs792,%rs931;
}
	// end inline asm
	// begin inline asm
	{add.f16 %rs1406,%rs374,%rs947;
}
	// end inline asm
	// begin inline asm
	{mul.f16 %rs953,%rs810,%rs919;
}
	// end inline asm
	// begin inline asm
	{add.f16 %rs1398,%rs380,%rs953;
}
	// end inline asm
	// begin inline asm
	{mul.f16 %rs959,%rs810,%rs925;
}
	// end inline asm
	// begin inline asm
	{add.f16 %rs1390,%rs386,%rs959;
}
	// end inline asm
	// begin inline asm
	{mul.f16 %rs965,%rs810,%rs931;
}
	// end inline asm
	// begin inline asm
	{add.f16 %rs1382,%rs392,%rs965;
}
	// end inline asm
	// begin inline asm
	{mul.f16 %rs971,%rs828,%rs919;
}
	// end inline asm
	// begin inline asm
	{add.f16 %rs1374,%rs398,%rs971;
}
	// end inline asm
	// begin inline asm
	{mul.f16 %rs977,%rs828,%rs925;
}
	// end inline asm
	// begin inline asm
	{add.f16 %rs1366,%rs404,%rs977;
}
	// end inline asm
	// begin inline asm
	{mul.f16 %rs983,%rs828,%rs931;
}
	// end inline asm
	// begin inline asm
	{add.f16 %rs1358,%rs410,%rs983;
}
	// end inline asm
	ld.shared.u16 	%rs991, [%r5+14];
	// begin inline asm
	{mul.f16 %rs989,%rs774,%rs991;
}
	// end inline asm
	// begin inline asm
	{add.f16 %rs1445,%rs416,%rs989;
}
	// end inline asm
	ld.shared.u16 	%rs997, [%r5+270];
	// begin inline asm
	{mul.f16 %rs995,%rs774,%rs997;
}
	// end inline asm
	// begin inline asm
	{add.f16 %rs1437,%rs422,%rs995;
}
	// end inline asm
	ld.shared.u16 	%rs1003, [%r5+526];
	// begin inline asm
	{mul.f16 %rs1001,%rs774,%rs1003;
}
	// end inline asm
	// begin inline asm
	{add.f16 %rs1429,%rs428,%rs1001;
}
	// end inline asm
	// begin inline asm
	{mul.f16 %rs1007,%rs792,%rs991;
}
	// end inline asm
	// begin inline asm
	{add.f16 %rs1421,%rs434,%rs1007;
}
	// end inline asm
	// begin inline asm
	{mul.f16 %rs1013,%rs792,%rs997;
}
	// end inline asm
	// begin inline asm
	{add.f16 %rs1413,%rs440,%rs1013;
}
	// end inline asm
	// begin inline asm
	{mul.f16 %rs1019,%rs792,%rs1003;
}
	// end inline asm
	// begin inline asm
	{add.f16 %rs1405,%rs446,%rs1019;
}
	// end inline asm
	// begin inline asm
	{mul.f16 %rs1025,%rs810,%rs991;
}
	// end inline asm
	// begin inline asm
	{add.f16 %rs1397,%rs452,%rs1025;
}
	// end inline asm
	// begin inline asm
	{mul.f16 %rs1031,%rs810,%rs997;
}
	// end inline asm
	// begin inline asm
	{add.f16 %rs1389,%rs458,%rs1031;
}
	// end inline asm
	// begin inline asm
	{mul.f16 %rs1037,%rs810,%rs1003;
}
	// end inline asm
	// begin inline asm
	{add.f16 %rs1381,%rs464,%rs1037;
}
	// end inline asm
	// begin inline asm
	{mul.f16 %rs1043,%rs828,%rs991;
}
	// end inline asm
	// begin inline asm
	{add.f16 %rs1373,%rs470,%rs1043;
}
	// end inline asm
	// begin inline asm
	{mul.f16 %rs1049,%rs828,%rs997;
}
	// end inline asm
	// begin inline asm
	{add.f16 %rs1365,%rs476,%rs1049;
}
	// end inline asm
	// begin inline asm
	{mul.f16 %rs1055,%rs828,%rs1003;
}
	// end inline asm
	// begin inline asm
	{add.f16 %rs1357,%rs482,%rs1055;
}
	// end inline asm
	ld.shared.u16 	%rs1116, [%r6+210];
	ld.shared.u16 	%rs1098, [%r6+146];
	ld.shared.u16 	%rs1080, [%r6+82];
	ld.shared.u16 	%rs1062, [%r6+18];
	// begin inline asm
	{mul.f16 %rs1061,%rs1062,%rs775;
}
	// end inline asm
	// begin inline asm
	{add.f16 %rs1444,%rs488,%rs1061;
}
	// end inline asm
	// begin inline asm
	{mul.f16 %rs1067,%rs1062,%rs781;
}
	// end inline asm
	// begin inline asm
	{add.f16 %rs1436,%rs494,%rs1067;
}
	// end inline asm
	// begin inline asm
	{mul.f16 %rs1073,%rs1062,%rs787;
}
	// end inline asm
	// begin inline asm
	{add.f16 %rs1428,%rs500,%rs1073;
}
	// end inline asm
	// begin inline asm
	{mul.f16 %rs1079,%rs1080,%rs775;
}
	// end inline asm
	// begin inline asm
	{add.f16 %rs1420,%rs506,%rs1079;
}
	// end inline asm
	// begin inline asm
	{mul.f16 %rs1085,%rs1080,%rs781;
}
	// end inline asm
	// begin inline asm
	{add.f16 %rs1412,%rs512,%rs1085;
}
	// end inline asm
	// begin inline asm
	{mul.f16 %rs1091,%rs1080,%rs787;
}
	// end inline asm
	// begin inline asm
	{add.f16 %rs1404,%rs518,%rs1091;
}
	// end inline asm
	// begin inline asm
	{mul.f16 %rs1097,%rs1098,%rs775;
}
	// end inline asm
	// begin inline asm
	{add.f16 %rs1396,%rs524,%rs1097;
}
	// end inline asm
	// begin inline asm
	{mul.f16 %rs1103,%rs1098,%rs781;
}
	// end inline asm
	// begin inline asm
	{add.f16 %rs1388,%rs530,%rs1103;
}
	// end inline asm
	// begin inline asm
	{mul.f16 %rs1109,%rs1098,%rs787;
}
	// end inline asm
	// begin inline asm
	{add.f16 %rs1380,%rs536,%rs1109;
}
	// end inline asm
	// begin inline asm
	{mul.f16 %rs1115,%rs1116,%rs775;
}
	// end inline asm
	// begin inline asm
	{add.f16 %rs1372,%rs542,%rs1115;
}
	// end inline asm
	// begin inline asm
	{mul.f16 %rs1121,%rs1116,%rs781;
}
	// end inline asm
	// begin inline asm
	{add.f16 %rs1364,%rs548,%rs1121;
}
	// end inline asm
	// begin inline asm
	{mul.f16 %rs1127,%rs1116,%rs787;
}
	// end inline asm
	// begin inline asm
	{add.f16 %rs1356,%rs554,%rs1127;
}
	// end inline asm
	// begin inline asm
	{mul.f16 %rs1133,%rs1062,%rs847;
}
	// end inline asm
	// begin inline asm
	{add.f16 %rs1443,%rs560,%rs1133;
}
	// end inline asm
	// begin inline asm
	{mul.f16 %rs1139,%rs1062,%rs853;
}
	// end inline asm
	// begin inline asm
	{add.f16 %rs1435,%rs566,%rs1139;
}
	// end inline asm
	// begin inline asm
	{mul.f16 %rs1145,%rs1062,%rs859;
}
	// end inline asm
	// begin inline asm
	{add.f16 %rs1427,%rs572,%rs1145;
}
	// end inline asm
	// begin inline asm
	{mul.f16 %rs1151,%rs1080,%rs847;
}
	// end inline asm
	// begin inline asm
	{add.f16 %rs1419,%rs578,%rs1151;
}
	// end inline asm
	// begin inline asm
	{mul.f16 %rs1157,%rs1080,%rs853;
}
	// end inline asm
	// begin inline asm
	{add.f16 %rs1411,%rs584,%rs1157;
}
	// end inline asm
	// begin inline asm
	{mul.f16 %rs1163,%rs1080,%rs859;
}
	// end inline asm
	// begin inline asm
	{add.f16 %rs1403,%rs590,%rs1163;
}
	// end inline asm
	// begin inline asm
	{mul.f16 %rs1169,%rs1098,%rs847;
}
	// end inline asm
	// begin inline asm
	{add.f16 %rs1395,%rs596,%rs1169;
}
	// end inline asm
	// begin inline asm
	{mul.f16 %rs1175,%rs1098,%rs853;
}
	// end inline asm
	// begin inline asm
	{add.f16 %rs1387,%rs602,%rs1175;
}
	// end inline asm
	// begin inline asm
	{mul.f16 %rs1181,%rs1098,%rs859;
}
	// end inline asm
	// begin inline asm
	{add.f16 %rs1379,%rs608,%rs1181;
}
	// end inline asm
	// begin inline asm
	{mul.f16 %rs1187,%rs1116,%rs847;
}
	// end inline asm
	// begin inline asm
	{add.f16 %rs1371,%rs614,%rs1187;
}
	// end inline asm
	// begin inline asm
	{mul.f16 %rs1193,%rs1116,%rs853;
}
	// end inline asm
	// begin inline asm
	{add.f16 %rs1363,%rs620,%rs1193;
}
	// end inline asm
	// begin inline asm
	{mul.f16 %rs1199,%rs1116,%rs859;
}
	// end inline asm
	// begin inline asm
	{add.f16 %rs1355,%rs626,%rs1199;
}
	// end inline asm
	// begin inline asm
	{mul.f16 %rs1205,%rs1062,%rs919;
}
	// end inline asm
	// begin inline asm
	{add.f16 %rs1442,%rs632,%rs1205;
}
	// end inline asm
	// begin inline asm
	{mul.f16 %rs1211,%rs1062,%rs925;
}
	// end inline asm
	// begin inline asm
	{add.f16 %rs1434,%rs638,%rs1211;
}
	// end inline asm
	// begin inline asm
	{mul.f16 %rs1217,%rs1062,%rs931;
}
	// end inline asm
	// begin inline asm
	{add.f16 %rs1426,%rs644,%rs1217;
}
	// end inline asm
	// begin inline asm
	{mul.f16 %rs1223,%rs1080,%rs919;
}
	// end inline asm
	// begin inline asm
	{add.f16 %rs1418,%rs650,%rs1223;
}
	// end inline asm
	// begin inline asm
	{mul.f16 %rs1229,%rs1080,%rs925;
}
	// end inline asm
	// begin inline asm
	{add.f16 %rs1410,%rs656,%rs1229;
}
	// end inline asm
	// begin inline asm
	{mul.f16 %rs1235,%rs1080,%rs931;
}
	// end inline asm
	// begin inline asm
	{add.f16 %rs1402,%rs662,%rs1235;
}
	// end inline asm
	// begin inline asm
	{mul.f16 %rs1241,%rs1098,%rs919;
}
	// end inline asm
	// begin inline asm
	{add.f16 %rs1394,%rs668,%rs1241;
}
	// end inline asm
	// begin inline asm
	{mul.f16 %rs1247,%rs1098,%rs925;
}
	// end inline asm
	// begin inline asm
	{add.f16 %rs1386,%rs674,%rs1247;
}
	// end inline asm
	// begin inline asm
	{mul.f16 %rs1253,%rs1098,%rs931;
}
	// end inline asm
	// begin inline asm
	{add.f16 %rs1378,%rs680,%rs1253;
}
	// end inline asm
	// begin inline asm
	{mul.f16 %rs1259,%rs1116,%rs919;
}
	// end inline asm
	// begin inline asm
	{add.f16 %rs1370,%rs686,%rs1259;
}
	// end inline asm
	// begin inline asm
	{mul.f16 %rs1265,%rs1116,%rs925;
}
	// end inline asm
	// begin inline asm
	{add.f16 %rs1362,%rs692,%rs1265;
}
	// end inline asm
	// begin inline asm
	{mul.f16 %rs1271,%rs1116,%rs931;
}
	// end inline asm
	// begin inline asm
	{add.f16 %rs1354,%rs698,%rs1271;
}
	// end inline asm
	// begin inline asm
	{mul.f16 %rs1277,%rs1062,%rs991;
}
	// end inline asm
	// begin inline asm
	{add.f16 %rs1441,%rs704,%rs1277;
}
	// end inline asm
	// begin inline asm
	{mul.f16 %rs1283,%rs1062,%rs997;
}
	// end inline asm
	// begin inline asm
	{add.f16 %rs1433,%rs710,%rs1283;
}
	// end inline asm
	// begin inline asm
	{mul.f16 %rs1289,%rs1062,%rs1003;
}
	// end inline asm
	// begin inline asm
	{add.f16 %rs1425,%rs716,%rs1289;
}
	// end inline asm
	// begin inline asm
	{mul.f16 %rs1295,%rs1080,%rs991;
}
	// end inline asm
	// begin inline asm
	{add.f16 %rs1417,%rs722,%rs1295;
}
	// end inline asm
	// begin inline asm
	{mul.f16 %rs1301,%rs1080,%rs997;
}
	// end inline asm
	// begin inline asm
	{add.f16 %rs1409,%rs728,%rs1301;
}
	// end inline asm
	// begin inline asm
	{mul.f16 %rs1307,%rs1080,%rs1003;
}
	// end inline asm
	// begin inline asm
	{add.f16 %rs1401,%rs734,%rs1307;
}
	// end inline asm
	// begin inline asm
	{mul.f16 %rs1313,%rs1098,%rs991;
}
	// end inline asm
	// begin inline asm
	{add.f16 %rs1393,%rs740,%rs1313;
}
	// end inline asm
	// begin inline asm
	{mul.f16 %rs1319,%rs1098,%rs997;
}
	// end inline asm
	// begin inline asm
	{add.f16 %rs1385,%rs746,%rs1319;
}
	// end inline asm
	// begin inline asm
	{mul.f16 %rs1325,%rs1098,%rs1003;
}
	// end inline asm
	// begin inline asm
	{add.f16 %rs1377,%rs752,%rs1325;
}
	// end inline asm
	// begin inline asm
	{mul.f16 %rs1331,%rs1116,%rs991;
}
	// end inline asm
	// begin inline asm
	{add.f16 %rs1369,%rs758,%rs1331;
}
	// end inline asm
	// begin inline asm
	{mul.f16 %rs1337,%rs1116,%rs997;
}
	// end inline asm
	// begin inline asm
	{add.f16 %rs1361,%rs764,%rs1337;
}
	// end inline asm
	// begin inline asm
	{mul.f16 %rs1343,%rs1116,%rs1003;
}
	// end inline asm
	// begin inline asm
	{add.f16 %rs1353,%rs770,%rs1343;
}
	// end inline asm
	add.s32 	%r81, %r81, 1;
	add.s64 	%rd16, %rd16, 4;
	add.s32 	%r80, %r80, 2;
	setp.ne.s32 	%p2, %r81, 512;
	@%p2 bra 	$L__BB0_1;
	cvta.to.global.u64 	%rd13, %rd5;
	mul.lo.s32 	%r54, %r2, 10838016;
	shr.u32 	%r55, %r1, 6;
	mad.lo.s32 	%r56, %r55, 1354752, %r54;
	shl.b32 	%r57, %r1, 26;
	shr.s32 	%r58, %r57, 31;
	and.b32  	%r59, %r58, 16128;
	shr.u32 	%r60, %r4, 1;
	prmt.b32 	%r61, %r60, %r3, 0x3340U;
	prmt.b32 	%r62, %r63, %r64, 0x3340U;
	prmt.b32 	%r65, %r61, %r62, 0x5410U;
	mov.b32 	%r66, 0;
	mov.b32 	%r67, 2113929984;
	dp2a.lo.u32.u32 	%r68, %r67, %r65, %r66;
	shl.b32 	%r69, %r1, 27;
	shr.s32 	%r70, %r69, 31;
	and.b32  	%r71, %r70, 384;
	or.b32  	%r72, %r56, %r71;
	add.s32 	%r73, %r72, %r59;
	selp.b32 	%r74, 192, 0, %p1;
	shl.b32 	%r75, %r1, 2;
	and.b32  	%r76, %r75, 60;
	or.b32  	%r77, %r73, %r76;
	add.s32 	%r78, %r77, %r74;
	add.s32 	%r79, %r78, %r68;
	mul.wide.u32 	%rd14, %r79, 2;
	add.s64 	%rd15, %rd13, %rd14;
	st.global.u16 	[%rd15], %rs1448;
	st.global.u16 	[%rd15+128], %rs1440;
	st.global.u16 	[%rd15+256], %rs1432;
	st.global.u16 	[%rd15+5419008], %rs1424;
	st.global.u16 	[%rd15+5419136], %rs1416;
	st.global.u16 	[%rd15+5419264], %rs1408;
	st.global.u16 	[%rd15+10838016], %rs1400;
	st.global.u16 	[%rd15+10838144], %rs1392;
	st.global.u16 	[%rd15+10838272], %rs1384;
	st.global.u16 	[%rd15+16257024], %rs1376;
	st.global.u16 	[%rd15+16257152], %rs1368;
	st.global.u16 	[%rd15+16257280], %rs1360;
	st.global.u16 	[%rd15+2], %rs1447;
	st.global.u16 	[%rd15+130], %rs1439;
	st.global.u16 	[%rd15+258], %rs1431;
	st.global.u16 	[%rd15+5419010], %rs1423;
	st.global.u16 	[%rd15+5419138], %rs1415;
	st.global.u16 	[%rd15+5419266], %rs1407;
	st.global.u16 	[%rd15+10838018], %rs1399;
	st.global.u16 	[%rd15+10838146], %rs1391;
	st.global.u16 	[%rd15+10838274], %rs1383;
	st.global.u16 	[%rd15+16257026], %rs1375;
	st.global.u16 	[%rd15+16257154], %rs1367;
	st.global.u16 	[%rd15+16257282], %rs1359;
	st.global.u16 	[%rd15+4], %rs1446;
	st.global.u16 	[%rd15+132], %rs1438;
	st.global.u16 	[%rd15+260], %rs1430;
	st.global.u16 	[%rd15+5419012], %rs1422;
	st.global.u16 	[%rd15+5419140], %rs1414;
	st.global.u16 	[%rd15+5419268], %rs1406;
	st.global.u16 	[%rd15+10838020], %rs1398;
	st.global.u16 	[%rd15+10838148], %rs1390;
	st.global.u16 	[%rd15+10838276], %rs1382;
	st.global.u16 	[%rd15+16257028], %rs1374;
	st.global.u16 	[%rd15+16257156], %rs1366;
	st.global.u16 	[%rd15+16257284], %rs1358;
	st.global.u16 	[%rd15+6], %rs1445;
	st.global.u16 	[%rd15+134], %rs1437;
	st.global.u16 	[%rd15+262], %rs1429;
	st.global.u16 	[%rd15+5419014], %rs1421;
	st.global.u16 	[%rd15+5419142], %rs1413;
	st.global.u16 	[%rd15+5419270], %rs1405;
	st.global.u16 	[%rd15+10838022], %rs1397;
	st.global.u16 	[%rd15+10838150], %rs1389;
	st.global.u16 	[%rd15+10838278], %rs1381;
	st.global.u16 	[%rd15+16257030], %rs1373;
	st.global.u16 	[%rd15+16257158], %rs1365;
	st.global.u16 	[%rd15+16257286], %rs1357;
	st.global.u16 	[%rd15+1354752], %rs1444;
	st.global.u16 	[%rd15+1354880], %rs1436;
	st.global.u16 	[%rd15+1355008], %rs1428;
	st.global.u16 	[%rd15+6773760], %rs1420;
	st.global.u16 	[%rd15+6773888], %rs1412;
	st.global.u16 	[%rd15+6774016], %rs1404;
	st.global.u16 	[%rd15+12192768], %rs1396;
	st.global.u16 	[%rd15+12192896], %rs1388;
	st.global.u16 	[%rd15+12193024], %rs1380;
	st.global.u16 	[%rd15+17611776], %rs1372;
	st.global.u16 	[%rd15+17611904], %rs1364;
	st.global.u16 	[%rd15+17612032], %rs1356;
	st.global.u16 	[%rd15+1354754], %rs1443;
	st.global.u16 	[%rd15+1354882], %rs1435;
	st.global.u16 	[%rd15+1355010], %rs1427;
	st.global.u16 	[%rd15+6773762], %rs1419;
	st.global.u16 	[%rd15+6773890], %rs1411;
	st.global.u16 	[%rd15+6774018], %rs1403;
	st.global.u16 	[%rd15+12192770], %rs1395;
	st.global.u16 	[%rd15+12192898], %rs1387;
	st.global.u16 	[%rd15+12193026], %rs1379;
	st.global.u16 	[%rd15+17611778], %rs1371;
	st.global.u16 	[%rd15+17611906], %rs1363;
	st.global.u16 	[%rd15+17612034], %rs1355;
	st.global.u16 	[%rd15+1354756], %rs1442;
	st.global.u16 	[%rd15+1354884], %rs1434;
	st.global.u16 	[%rd15+1355012], %rs1426;
	st.global.u16 	[%rd15+6773764], %rs1418;
	st.global.u16 	[%rd15+6773892], %rs1410;
	st.global.u16 	[%rd15+6774020], %rs1402;
	st.global.u16 	[%rd15+12192772], %rs1394;
	st.global.u16 	[%rd15+12192900], %rs1386;
	st.global.u16 	[%rd15+12193028], %rs1378;
	st.global.u16 	[%rd15+17611780], %rs1370;
	st.global.u16 	[%rd15+17611908], %rs1362;
	st.global.u16 	[%rd15+17612036], %rs1354;
	st.global.u16 	[%rd15+1354758], %rs1441;
	st.global.u16 	[%rd15+1354886], %rs1433;
	st.global.u16 	[%rd15+1355014], %rs1425;
	st.global.u16 	[%rd15+6773766], %rs1417;
	st.global.u16 	[%rd15+6773894], %rs1409;
	st.global.u16 	[%rd15+6774022], %rs1401;
	st.global.u16 	[%rd15+12192774], %rs1393;
	st.global.u16 	[%rd15+12192902], %rs1385;
	st.global.u16 	[%rd15+12193030], %rs1377;
	st.global.u16 	[%rd15+17611782], %rs1369;
	st.global.u16 	[%rd15+17611910], %rs1361;
	st.global.u16 	[%rd15+17612038], %rs1353;
	ret;

}


// ===== COMPILED SASS (sm_100) =====

	.target	sm_100

	.elftype	@"ET_EXEC"


//--------------------- .note.nv.tkinfo           --------------------------
	.section	.note.nv.tkinfo,"",@"SHT_NOTE"
	.sectionflags	@"SHF_NOTE_NV_TKINFO"
	.tkinfo
        /*0018*/ 	.word	0x00000002
        /*0030*/ 	.string	""
        /*0030*/ 	.string	"ptxas"
        /*0030*/ 	.string	"Cuda compilation tools, release 13.0, V13.0.88"
        /*0030*/ 	.string	"Build cuda_13.0.r13.0/compiler.36424714_0"
        /*0030*/ 	.string	"-arch sm_100 -m 64 "



//--------------------- .note.nv.cuinfo           --------------------------
	.section	.note.nv.cuinfo,"",@"SHT_NOTE"
	.sectionflags	@"SHF_NOTE_NV_CUINFO"
        /*0018*/ 	.short	0x0002
        /*001a*/ 	.short	0x0064
        /*001c*/ 	.short	0x0082
	.zero		2


//--------------------- .nv.info                  --------------------------
	.section	.nv.info,"",@"SHT_CUDA_INFO"
	.align	4


	//----- nvinfo : EIATTR_REGCOUNT
	.align		4
        /*0000*/ 	.byte	0x04, 0x2f
        /*0002*/ 	.short	(.L_1 - .L_0)
	.align		4
.L_0:
        /*0004*/ 	.word	index@(template_op_kernel0)
        /*0008*/ 	.word	0x00000048


	//----- nvinfo : EIATTR_FRAME_SIZE
	.align		4
.L_1:
        /*000c*/ 	.byte	0x04, 0x11
        /*000e*/ 	.short	(.L_3 - .L_2)
	.align		4
.L_2:
        /*0010*/ 	.word	index@(template_op_kernel0)
        /*0014*/ 	.word	0x00000000


	//----- nvinfo : EIATTR_MIN_STACK_SIZE
	.align		4
.L_3:
        /*0018*/ 	.byte	0x04, 0x12
        /*001a*/ 	.short	(.L_5 - .L_4)
	.align		4
.L_4:
        /*001c*/ 	.word	index@(template_op_kernel0)
        /*0020*/ 	.word	0x00000000
.L_5:


//--------------------- .nv.compat                --------------------------
	.section	.nv.compat,"",@"SHT_CUDA_COMPAT_INFO"
	.align	4
        /*0000*/ 	.byte	0x02, 0x09, 0x00, 0x00, 0x02, 0x02, 0x01, 0x00, 0x02, 0x05, 0x05, 0x00, 0x03, 0x07, 0x01, 0x01
        /*0010*/ 	.byte	0x02, 0x03, 0x00, 0x00, 0x02, 0x06, 0x01, 0x00, 0x04, 0x0b, 0x08, 0x00, 0x09, 0x00, 0x00, 0x00
        /*0020*/ 	.byte	0x00, 0x00, 0x00, 0x00


//--------------------- .nv.info.template_op_kernel0 --------------------------
	.section	.nv.info.template_op_kernel0,"",@"SHT_CUDA_INFO"
	.sectionflags	@""
	.align	4


	//----- nvinfo : EIATTR_CUDA_API_VERSION
	.align		4
        /*0000*/ 	.byte	0x04, 0x37
        /*0002*/ 	.short	(.L_7 - .L_6)
.L_6:
        /*0004*/ 	.word	0x00000082


	//----- nvinfo : EIATTR_KPARAM_INFO
	.align		4
.L_7:
        /*0008*/ 	.byte	0x04, 0x17
        /*000a*/ 	.short	(.L_9 - .L_8)
.L_8:
        /*000c*/ 	.word	0x00000000
        /*0010*/ 	.short	0x0002
        /*0012*/ 	.short	0x0010
        /*0014*/ 	.byte	0x00, 0xf5, 0x21, 0x00


	//----- nvinfo : EIATTR_KPARAM_INFO
	.align		4
.L_9:
        /*0018*/ 	.byte	0x04, 0x17
        /*001a*/ 	.short	(.L_11 - .L_10)
.L_10:
        /*001c*/ 	.word	0x00000000
        /*0020*/ 	.short	0x0001
        /*0022*/ 	.short	0x0008
        /*0024*/ 	.byte	0x00, 0xf5, 0x21, 0x00


	//----- nvinfo : EIATTR_KPARAM_INFO
	.align		4
.L_11:
        /*0028*/ 	.byte	0x04, 0x17
        /*002a*/ 	.short	(.L_13 - .L_12)
.L_12:
        /*002c*/ 	.word	0x00000000
        /*0030*/ 	.short	0x0000
        /*0032*/ 	.short	0x0000
        /*0034*/ 	.byte	0x00, 0xf5, 0x21, 0x00


	//----- nvinfo : EIATTR_SPARSE_MMA_MASK
	.align		4
.L_13:
        /*0038*/ 	.byte	0x03, 0x50
        /*003a*/ 	.short	0x0000


	//----- nvinfo : EIATTR_MAXREG_COUNT
	.align		4
        /*003c*/ 	.byte	0x03, 0x1b
        /*003e*/ 	.short	0x00ff


	//----- nvinfo : EIATTR_NUM_BARRIERS
	.align		4
        /*0040*/ 	.byte	0x02, 0x4c
        /*0042*/ 	.byte	0x01
	.zero		1


	//----- nvinfo : EIATTR_MERCURY_ISA_VERSION
	.align		4
        /*0044*/ 	.byte	0x03, 0x5f
        /*0046*/ 	.short	0x0101


	//----- nvinfo : EIATTR_VRC_CTA_INIT_COUNT
	.align		4
        /*0048*/ 	.byte	0x02, 0x4a
	.zero		1
	.zero		1


	//----- nvinfo : EIATTR_EXIT_INSTR_OFFSETS
	.align		4
        /*004c*/ 	.byte	0x04, 0x1c
        /*004e*/ 	.short	(.L_15 - .L_14)


	//   ....[0]....
.L_14:
        /*0050*/ 	.word	0x00001b80


	//----- nvinfo : EIATTR_MAX_THREADS
	.align		4
.L_15:
        /*0054*/ 	.byte	0x04, 0x05
        /*0056*/ 	.short	(.L_17 - .L_16)
.L_16:
        /*0058*/ 	.word	0x00000080
        /*005c*/ 	.word	0x00000001
        /*0060*/ 	.word	0x00000001


	//----- nvinfo : EIATTR_CBANK_PARAM_SIZE
	.align		4
.L_17:
        /*0064*/ 	.byte	0x03, 0x19
        /*0066*/ 	.short	0x0018


	//----- nvinfo : EIATTR_PARAM_CBANK
	.align		4
        /*0068*/ 	.byte	0x04, 0x0a
        /*006a*/ 	.short	(.L_19 - .L_18)
	.align		4
.L_18:
        /*006c*/ 	.word	index@(.nv.constant0.template_op_kernel0)
        /*0070*/ 	.short	0x0380
        /*0072*/ 	.short	0x0018


	//----- nvinfo : EIATTR_SW_WAR
	.align		4
.L_19:
        /*0074*/ 	.byte	0x04, 0x36
        /*0076*/ 	.short	(.L_21 - .L_20)
.L_20:
        /*0078*/ 	.word	0x00000008
.L_21:


//--------------------- .nv.callgraph             --------------------------
	.section	.nv.callgraph,"",@"SHT_CUDA_CALLGRAPH"
	.align	4
	.sectionentsize	8
	.align		4
        /*0000*/ 	.word	0x00000000
	.align		4
        /*0004*/ 	.word	0xffffffff
	.align		4
        /*0008*/ 	.word	0x00000000
	.align		4
        /*000c*/ 	.word	0xfffffffe
	.align		4
        /*0010*/ 	.word	0x00000000
	.align		4
        /*0014*/ 	.word	0xfffffffd
	.align		4
        /*0018*/ 	.word	0x00000000
	.align		4
        /*001c*/ 	.word	0xfffffffc


//--------------------- .text.template_op_kernel0 --------------------------
	.section	.text.template_op_kernel0,"ax",@progbits
	.align	128
        .global         template_op_kernel0
        .type           template_op_kernel0,@function
        .size           template_op_kernel0,(.L_x_2 - template_op_kernel0)
        .other          template_op_kernel0,@"STO_CUDA_ENTRY STV_DEFAULT"
template_op_kernel0:
.text.template_op_kernel0:
[----:B------:R-:W-:Y:S01]  /*0000*/  LDC R1, c[0x0][0x37c] ;  /* 0x0000df00ff017b82 */ /* 0x000fe20000000800 */
[----:B------:R-:W0:Y:S07]  /*0010*/  S2R R8, SR_CTAID.X ;  /* 0x0000000000087919 */ /* 0x000e2e0000002500 */
[----:B------:R-:W1:Y:S01]  /*0020*/  LDC.64 R2, c[0x0][0x388] ;  /* 0x0000e200ff027b82 */ /* 0x000e620000000a00 */
[----:B------:R-:W-:Y:S01]  /*0030*/  UMOV UR4, 0x400 ;  /* 0x0000040000047882 */ /* 0x000fe20000000000 */
[----:B------:R-:W-:Y:S01]  /*0040*/  PRMT R37, RZ, 0x5410, RZ ;  /* 0x00005410ff257816 */ /* 0x000fe200000000ff */
[----:B------:R-:W2:Y:S01]  /*0050*/  S2R R49, SR_TID.X ;  /* 0x0000000000317919 */ /* 0x000ea20000002100 */
[----:B------:R-:W-:Y:S01]  /*0060*/  UIADD3 UR5, UPT, UPT, UR4, 0x100, URZ ;  /* 0x0000010004057890 */ /* 0x000fe2000fffe0ff */
[----:B------:R-:W-:Y:S01]  /*0070*/  PRMT R17, RZ, 0x5410, RZ ;  /* 0x00005410ff117816 */ /* 0x000fe200000000ff */
[----:B------:R-:W3:Y:S01]  /*0080*/  LDCU.64 UR8, c[0x0][0x358] ;  /* 0x00006b00ff0877ac */ /* 0x000ee20008000a00 */
[----:B------:R-:W-:Y:S01]  /*0090*/  PRMT R18, RZ, 0x5410, RZ ;  /* 0x00005410ff127816 */ /* 0x000fe200000000ff */
[----:B------:R-:W4:Y:S01]  /*00a0*/  S2UR UR7, SR_CgaCtaId ;  /* 0x00000000000779c3 */ /* 0x000f220000008800 */
[----:B------:R-:W-:-:S02]  /*00b0*/  PRMT R25, RZ, 0x5410, RZ ;  /* 0x00005410ff197816 */ /* 0x000fc400000000ff */
[----:B------:R-:W-:Y:S02]  /*00c0*/  PRMT R36, RZ, 0x5410, RZ ;  /* 0x00005410ff247816 */ /* 0x000fe400000000ff */
[----:B------:R-:W-:Y:S02]  /*00d0*/  PRMT R35, RZ, 0x5410, RZ ;  /* 0x00005410ff237816 */ /* 0x000fe400000000ff */
[----:B------:R-:W-:Y:S02]  /*00e0*/  PRMT R34, RZ, 0x5410, RZ ;  /* 0x00005410ff227816 */ /* 0x000fe400000000ff */
[----:B------:R-:W-:Y:S02]  /*00f0*/  PRMT R33, RZ, 0x5410, RZ ;  /* 0x00005410ff217816 */ /* 0x000fe400000000ff */
[----:B------:R-:W-:Y:S02]  /*0100*/  PRMT R39, RZ, 0x5410, RZ ;  /* 0x00005410ff277816 */ /* 0x000fe400000000ff */
[----:B------:R-:W-:-:S02]  /*0110*/  PRMT R43, RZ, 0x5410, RZ ;  /* 0x00005410ff2b7816 */ /* 0x000fc400000000ff */
[----:B------:R-:W-:Y:S02]  /*0120*/  PRMT R10, RZ, 0x5410, RZ ;  /* 0x00005410ff0a7816 */ /* 0x000fe400000000ff */
[----:B------:R-:W-:Y:S02]  /*0130*/  PRMT R41, RZ, 0x5410, RZ ;  /* 0x00005410ff297816 */ /* 0x000fe400000000ff */
[----:B------:R-:W-:Y:S02]  /*0140*/  PRMT R38, RZ, 0x5410, RZ ;  /* 0x00005410ff267816 */ /* 0x000fe400000000ff */
[----:B------:R-:W-:Y:S01]  /*0150*/  PRMT R11, RZ, 0x5410, RZ ;  /* 0x00005410ff0b7816 */ /* 0x000fe200000000ff */
[C---:B0-----:R-:W-:Y:S01]  /*0160*/  IMAD.HI.U32 R55, R8.reuse, 0x4a4dc96f, RZ ;  /* 0x4a4dc96f08377827 */ /* 0x041fe200078e00ff */
[C---:B------:R-:W-:Y:S01]  /*0170*/  LOP3.LUT R6, R8.reuse, 0x1, RZ, 0xc0, !PT ;  /* 0x0000000108067812 */ /* 0x040fe200078ec0ff */
[----:B----4-:R-:W-:Y:S01]  /*0180*/  ULEA UR6, UR7, UR4, 0x18 ;  /* 0x0000000407067291 */ /* 0x010fe2000f8ec0ff */
[----:B------:R-:W-:Y:S01]  /*0190*/  PRMT R12, RZ, 0x5410, RZ ;  /* 0x00005410ff0c7816 */ /* 0x000fe200000000ff */
[----:B--2---:R-:W-:Y:S01]  /*01a0*/  IMAD.SHL.U32 R4, R49, 0x20000000, RZ ;  /* 0x2000000031047824 */ /* 0x004fe200078e00ff */
[----:B------:R-:W-:Y:S01]  /*01b0*/  SHF.R.U32.HI R55, RZ, 0x8, R55 ;  /* 0x00000008ff377819 */ /* 0x000fe20000011637 */
[----:B------:R-:W-:Y:S01]  /*01c0*/  IMAD.HI.U32 R5, R8, 0x30c30c31, RZ ;  /* 0x30c30c3108057827 */ /* 0x000fe200078e00ff */
[----:B------:R-:W-:Y:S01]  /*01d0*/  ISETP.NE.U32.AND P0, PT, R6, 0x1, PT ;  /* 0x000000010600780c */ /* 0x000fe20003f05070 */
[----:B------:R-:W-:Y:S01]  /*01e0*/  ULEA UR5, UR7, UR5, 0x18 ;  /* 0x0000000507057291 */ /* 0x000fe2000f8ec0ff */
[----:B------:R-:W-:Y:S01]  /*01f0*/  SHF.R.S32.HI R4, RZ, 0x1f, R4 ;  /* 0x0000001fff047819 */ /* 0x000fe20000011404 */
[--C-:B------:R-:W-:Y:S01]  /*0200*/  IMAD R0, R55, -0x372, R8.reuse ;  /* 0xfffffc8e37007824 */ /* 0x100fe200078e0208 */
[----:B------:R-:W-:Y:S01]  /*0210*/  SHF.R.U32.HI R5, RZ, 0x3, R5 ;  /* 0x00000003ff057819 */ /* 0x000fe20000011605 */
[C---:B------:R-:W-:Y:S01]  /*0220*/  IMAD.SHL.U32 R6, R49.reuse, 0x200, RZ ;  /* 0x0000020031067824 */ /* 0x040fe200078e00ff */
[----:B------:R-:W-:Y:S01]  /*0230*/  LOP3.LUT R4, R4, 0xa800, RZ, 0xc0, !PT ;  /* 0x0000a80004047812 */ /* 0x000fe200078ec0ff */
[----:B------:R-:W-:Y:S01]  /*0240*/  IMAD.SHL.U32 R52, R49, 0x10, RZ ;  /* 0x0000001031347824 */ /* 0x000fe200078e00ff */
[----:B------:R-:W-:Y:S01]  /*0250*/  LOP3.LUT R0, R0, 0xffff, RZ, 0xc0, !PT ;  /* 0x0000ffff00007812 */ /* 0x000fe200078ec0ff */
[----:B------:R-:W-:Y:S01]  /*0260*/  IMAD R53, R5, -0x2a, R8 ;  /* 0xffffffd605357824 */ /* 0x000fe200078e0208 */
[--C-:B------:R-:W-:Y:S01]  /*0270*/  LOP3.LUT R8, R6, 0xfc01, R49.reuse, 0xc8, !PT ;  /* 0x0000fc0106087812 */ /* 0x100fe200078ec831 */
[----:B------:R-:W-:Y:S01]  /*0280*/  IMAD R9, R55, 0x1b90000, R4 ;  /* 0x01b9000037097824 */ /* 0x000fe200078e0204 */
[----:B------:R-:W-:Y:S01]  /*0290*/  SEL R5, RZ, 0x30000, P0 ;  /* 0x00030000ff057807 */ /* 0x000fe20000000000 */
[----:B------:R-:W-:Y:S01]  /*02a0*/  IMAD R54, R0, 0x619, RZ ;  /* 0x0000061900367824 */ /* 0x000fe200078e02ff */
[----:B------:R-:W-:Y:S01]  /*02b0*/  SHF.R.U32.HI R0, RZ, 0x3, R49 ;  /* 0x00000003ff007819 */ /* 0x000fe20000011631 */
[----:B------:R-:W-:Y:S01]  /*02c0*/  UMOV UR4, URZ ;  /* 0x000000ff00047c82 */ /* 0x000fe20008000000 */
[----:B------:R-:W-:-:S02]  /*02d0*/  LOP3.LUT R7, R8, R5, RZ, 0xfc, !PT ;  /* 0x0000000508077212 */ /* 0x000fc400078efcff */
[----:B------:R-:W-:Y:S01]  /*02e0*/  SHF.R.U32.HI R54, RZ, 0x10, R54 ;  /* 0x00000010ff367819 */ /* 0x000fe20000011636 */
[----:B------:R-:W-:Y:S01]  /*02f0*/  IMAD R9, R0, 0x1b9000, R9 ;  /* 0x001b900000097824 */ /* 0x000fe200078e0209 */
[----:B------:R-:W-:Y:S01]  /*0300*/  LOP3.LUT R5, R6, 0x400, RZ, 0xc0, !PT ;  /* 0x0000040006057812 */ /* 0x000fe200078ec0ff */
[----:B------:R-:W-:Y:S01]  /*0310*/  IMAD.SHL.U32 R0, R53, 0x400, RZ ;  /* 0x0000040035007824 */ /* 0x000fe200078e00ff */
[----:B------:R-:W-:Y:S01]  /*0320*/  SHF.R.U32.HI R4, RZ, 0x2, R49 ;  /* 0x00000002ff047819 */ /* 0x000fe20000011631 */
[----:B------:R-:W-:Y:S01]  /*0330*/  IMAD R9, R54, 0x15000, R9 ;  /* 0x0001500036097824 */ /* 0x000fe200078e0209 */
[----:B------:R-:W-:Y:S01]  /*0340*/  LOP3.LUT R50, R49, 0x1, RZ, 0xc0, !PT ;  /* 0x0000000131327812 */ /* 0x000fe200078ec0ff */
[----:B-1----:R-:W-:Y:S01]  /*0350*/  IMAD.WIDE.U32 R2, R7, 0x2, R2 ;  /* 0x0000000207027825 */ /* 0x002fe200078e0002 */
[----:B------:R-:W-:Y:S02]  /*0360*/  LOP3.LUT R0, R0, 0xf800, RZ, 0xc0, !PT ;  /* 0x0000f80000007812 */ /* 0x000fe400078ec0ff */
[----:B------:R-:W-:-:S02]  /*0370*/  SHF.R.U32.HI R51, RZ, 0x1, R49 ;  /* 0x00000001ff337819 */ /* 0x000fc40000011631 */
[----:B------:R-:W-:Y:S02]  /*0380*/  IADD3 R5, PT, PT, R5, R9, R0 ;  /* 0x0000000905057210 */ /* 0x000fe40007ffe000 */
[----:B------:R-:W-:Y:S02]  /*0390*/  IADD3 R58, P1, PT, R2, 0x20000, RZ ;  /* 0x00020000023a7810 */ /* 0x000fe40007f3e0ff */
[----:B------:R-:W-:Y:S01]  /*03a0*/  LOP3.LUT R4, R4, 0xc, RZ, 0xc0, !PT ;  /* 0x0000000c04047812 */ /* 0x000fe200078ec0ff */
[----:B------:R-:W-:Y:S01]  /*03b0*/  IMAD.IADD R50, R50, 0x1, R5 ;  /* 0x0000000132327824 */ /* 0x000fe200078e0205 */
[----:B------:R-:W-:Y:S01]  /*03c0*/  PRMT R5, RZ, 0x5410, RZ ;  /* 0x00005410ff057816 */ /* 0x000fe200000000ff */
[----:B------:R-:W-:Y:S01]  /*03d0*/  IMAD.X R59, RZ, RZ, R3, P1 ;  /* 0x000000ffff3b7224 */ /* 0x000fe200008e0603 */
[----:B------:R-:W-:Y:S02]  /*03e0*/  LOP3.LUT R51, R4, 0x20, R51, 0xf8, !PT ;  /* 0x0000002004337812 */ /* 0x000fe400078ef833 */
        /* <DEDUP_REMOVED lines=32> */
[----:B---3--:R-:W-:-:S07]  /*05f0*/  LOP3.LUT R52, R52, 0xf0, RZ, 0xc0, !PT ;  /* 0x000000f034347812 */ /* 0x008fce00078ec0ff */
.L_x_0:
[----:B------:R-:W0:Y:S02]  /*0600*/  LDC.64 R56, c[0x0][0x380] ;  /* 0x0000e000ff387b82 */ /* 0x000e240000000a00 */
[----:B0-----:R-:W-:-:S05]  /*0610*/  IMAD.WIDE.U32 R56, R50, 0x2, R56 ;  /* 0x0000000232387825 */ /* 0x001fca00078e0038 */
[----:B------:R0:W2:Y:S02]  /*0620*/  LDG.E.U16.CONSTANT R60, desc[UR8][R56.64] ;  /* 0x00000008383c7981 */ /* 0x0000a4000c1e9500 */
[----:B0-----:R-:W-:Y:S02]  /*0630*/  IMAD.MOV.U32 R56, RZ, RZ, R58 ;  /* 0x000000ffff387224 */ /* 0x001fe400078e003a */
[----:B------:R-:W-:-:S05]  /*0640*/  IMAD.MOV.U32 R57, RZ, RZ, R59 ;  /* 0x000000ffff397224 */ /* 0x000fca00078e003b */
[----:B------:R-:W3:Y:S04]  /*0650*/  LDG.E.U16.CONSTANT R58, desc[UR8][R56.64+-0x20000] ;  /* 0xfe000008383a7981 */ /* 0x000ee8000c1e9500 */
[----:B------:R-:W4:Y:S04]  /*0660*/  LDG.E.U16.CONSTANT R62, desc[UR8][R56.64] ;  /* 0x00000008383e7981 */ /* 0x000f28000c1e9500 */
[----:B------:R-:W5:Y:S01]  /*0670*/  LDG.E.U16.CONSTANT R66, desc[UR8][R56.64+0x20000] ;  /* 0x0200000838427981 */ /* 0x000f62000c1e9500 */
[C---:B------:R-:W-:Y:S01]  /*0680*/  LEA R59, R49.reuse, UR6, 0x1 ;  /* 0x00000006313b7c11 */ /* 0x040fe2000f8e08ff */
[----:B------:R-:W-:Y:S01]  /*0690*/  UIADD3 UR4, UPT, UPT, UR4, 0x1, URZ ;  /* 0x0000000104047890 */ /* 0x000fe2000fffe0ff */
[----:B------:R-:W-:Y:S01]  /*06a0*/  LEA R61, R49, UR5, 0x1 ;  /* 0x00000005313d7c11 */ /* 0x000fe2000f8e08ff */
[----:B------:R-:W-:Y:S01]  /*06b0*/  BAR.SYNC.DEFER_BLOCKING 0x0 ;  /* 0x0000000000007b1d */ /* 0x000fe20000010000 */
[----:B------:R-:W-:Y:S01]  /*06c0*/  VIADD R50, R50, 0x2 ;  /* 0x0000000232327836 */ /* 0x000fe20000000000 */
[----:B------:R-:W-:-:S04]  /*06d0*/  UISETP.NE.AND UP0, UPT, UR4, 0x200, UPT ;  /* 0x000002000400788c */ /* 0x000fc8000bf05270 */
[----:B--2---:R-:W-:Y:S04]  /*06e0*/  STS.U16 [R59], R60 ;  /* 0x0000003c3b007388 */ /* 0x004fe80000000400 */
[----:B---3--:R-:W-:Y:S04]  /*06f0*/  STS.U16 [R61], R58 ;  /* 0x0000003a3d007388 */ /* 0x008fe80000000400 */
[----:B----4-:R-:W-:Y:S04]  /*0700*/  STS.U16 [R61+0x100], R62 ;  /* 0x0001003e3d007388 */ /* 0x010fe80000000400 */
[----:B-----5:R-:W-:Y:S01]  /*0710*/  STS.U16 [R61+0x200], R66 ;  /* 0x000200423d007388 */ /* 0x020fe20000000400 */
[----:B------:R-:W-:Y:S06]  /*0720*/  BAR.SYNC.DEFER_BLOCKING 0x0 ;  /* 0x0000000000007b1d */ /* 0x000fec0000010000 */
[----:B------:R-:W-:Y:S04]  /*0730*/  LDS.U16 R65, [R52+UR5] ;  /* 0x0000000534417984 */ /* 0x000fe80008000400 */
[----:B------:R-:W0:Y:S04]  /*0740*/  LDS.U16 R68, [R52+UR5+0x100] ;  /* 0x0001000534447984 */ /* 0x000e280008000400 */
[----:B------:R-:W-:Y:S04]  /*0750*/  LDS.U16 R67, [R52+UR5+0x4] ;  /* 0x0000040534437984 */ /* 0x000fe80008000400 */
[----:B------:R-:W1:Y:S04]  /*0760*/  LDS.U16 R69, [R52+UR5+0x104] ;  /* 0x0001040534457984 */ /* 0x000e680008000400 */
[----:B------:R-:W-:Y:S04]  /*0770*/  LDS.U16 R62, [R52+UR5+0x8] ;  /* 0x00000805343e7984 */ /* 0x000fe80008000400 */
[----:B------:R-:W2:Y:S04]  /*0780*/  LDS.U16 R66, [R52+UR5+0x108] ;  /* 0x0001080534427984 */ /* 0x000ea80008000400 */
[----:B------:R-:W-:Y:S04]  /*0790*/  LDS.U16 R63, [R52+UR5+0xc] ;  /* 0x00000c05343f7984 */ /* 0x000fe80008000400 */
[----:B------:R-:W3:Y:S04]  /*07a0*/  LDS.U16 R64, [R52+UR5+0x10c] ;  /* 0x00010c0534407984 */ /* 0x000ee80008000400 */
[----:B------:R-:W-:Y:S04]  /*07b0*/  LDS.U16 R59, [R51+UR6+0x80] ;  /* 0x00008006333b7984 */ /* 0x000fe80008000400 */
[----:B------:R-:W-:Y:S01]  /*07c0*/  LDS.U16 R61, [R51+UR6] ;  /* 0x00000006333d7984 */ /* 0x000fe20008000400 */
[----:B0-----:R-:W-:-:S03]  /*07d0*/  PRMT R58, R65, 0x5410, R68 ;  /* 0x00005410413a7816 */ /* 0x001fc60000000044 */
[----:B------:R-:W0:Y:S01]  /*07e0*/  LDS.U16 R65, [R51+UR6+0x40] ;  /* 0x0000400633417984 */ /* 0x000e220008000400 */
[----:B-1----:R-:W-:-:S03]  /*07f0*/  PRMT R60, R67, 0x5410, R69 ;  /* 0x00005410433c7816 */ /* 0x002fc60000000045 */
[----:B------:R-:W1:Y:S01]  /*0800*/  LDS.U16 R67, [R51+UR6+0xc0] ;  /* 0x0000c00633437984 */ /* 0x000e620008000400 */
[----:B--2---:R-:W-:-:S03]  /*0810*/  PRMT R62, R62, 0x5410, R66 ;  /* 0x000054103e3e7816 */ /* 0x004fc60000000042 */
[----:B------:R-:W-:Y:S01]  /*0820*/  LDS.U16 R66, [R52+UR5+0x102] ;  /* 0x0001020534427984 */ /* 0x000fe20008000400 */
[----:B---3--:R-:W-:Y:S01]  /*0830*/  PRMT R63, R63, 0x5410, R64 ;  /* 0x000054103f3f7816 */ /* 0x008fe20000000040 */
[C---:B0-----:R-:W-:Y:S01]  /*0840*/  HFMA2 R29, R65.reuse.H0_H0, R58, R29 ;  /* 0x0000003a411d7231 */ /* 0x041fe2000000081d */
[----:B------:R-:W-:Y:S01]  /*0850*/  PRMT R61, R61, 0x5410, R65 ;  /* 0x000054103d3d7816 */ /* 0x000fe20000000041 */
[C---:B------:R-:W-:Y:S02]  /*0860*/  HFMA2 R42, R65.reuse.H0_H0, R60, R42 ;  /* 0x0000003c412a7231 */ /* 0x040fe4000000082a */
[C---:B------:R-:W-:Y:S02]  /*0870*/  HFMA2 R21, R65.reuse.H0_H0, R62, R21 ;  /* 0x0000003e41157231 */ /* 0x040fe40000000815 */
[----:B------:R-:W-:Y:S02]  /*0880*/  HFMA2 R20, R65.H0_H0, R63, R20 ;  /* 0x0000003f41147231 */ /* 0x000fe40000000814 */
[C---:B-1----:R-:W-:Y:S01]  /*0890*/  HFMA2 R38, R67.reuse.H0_H0, R58, R38 ;  /* 0x0000003a43267231 */ /* 0x042fe20000000826 */
[----:B------:R-:W-:Y:S01]  /*08a0*/  PRMT R59, R59, 0x5410, R67 ;  /* 0x000054103b3b7816 */ /* 0x000fe20000000043 */
[C---:B------:R-:W-:Y:S01]  /*08b0*/  HFMA2 R41, R67.reuse.H0_H0, R60, R41 ;  /* 0x0000003c43297231 */ /* 0x040fe20000000829 */
[----:B------:R-:W0:Y:S01]  /*08c0*/  LDS.U16 R65, [R51+UR6+0x90] ;  /* 0x0000900633417984 */ /* 0x000e220008000400 */
[----:B------:R-:W-:-:S02]  /*08d0*/  HFMA2 R10, R67.H0_H0, R62, R10 ;  /* 0x0000003e430a7231 */ /* 0x000fc4000000080a */
[-C--:B------:R-:W-:Y:S02]  /*08e0*/  HFMA2 R9, R67.H0_H0, R63.reuse, R9 ;  /* 0x0000003f43097231 */ /* 0x080fe40000000809 */
[----:B------:R-:W1:Y:S01]  /*08f0*/  LDS.U16 R67, [R51+UR6+0xd0] ;  /* 0x0000d00633437984 */ /* 0x000e620008000400 */
[-C--:B------:R-:W-:Y:S02]  /*0900*/  HFMA2 R14, R59.H0_H0, R63.reuse, R14 ;  /* 0x0000003f3b0e7231 */ /* 0x080fe4000000080e */
[----:B------:R-:W-:Y:S02]  /*0910*/  HFMA2 R22, R61.H0_H0, R63, R22 ;  /* 0x0000003f3d167231 */ /* 0x000fe40000000816 */
[-C--:B------:R-:W-:Y:S02]  /*0920*/  HFMA2 R15, R59.H0_H0, R62.reuse, R15 ;  /* 0x0000003e3b0f7231 */ /* 0x080fe4000000080f */
[----:B------:R-:W-:Y:S02]  /*0930*/  HFMA2 R23, R61.H0_H0, R62, R23 ;  /* 0x0000003e3d177231 */ /* 0x000fe40000000817 */
[----:B------:R-:W-:-:S02]  /*0940*/  HFMA2 R16, R59.H0_H0, R60, R16 ;  /* 0x0000003c3b107231 */ /* 0x000fc40000000810 */
[----:B------:R-:W-:Y:S02]  /*0950*/  HFMA2 R24, R61.H0_H0, R60, R24 ;  /* 0x0000003c3d187231 */ /* 0x000fe40000000818 */
[-C--:B------:R-:W-:Y:S02]  /*0960*/  HFMA2 R8, R59.H0_H0, R58.reuse, R8 ;  /* 0x0000003a3b087231 */ /* 0x080fe40000000808 */
[----:B------:R-:W-:Y:S02]  /*0970*/  HFMA2 R19, R61.H0_H0, R58, R19 ;  /* 0x0000003a3d137231 */ /* 0x000fe40000000813 */
[CC--:B0-----:R-:W-:Y:S02]  /*0980*/  HFMA2 R7, R65.reuse.H0_H0, R63.reuse, R7 ;  /* 0x0000003f41077231 */ /* 0x0c1fe40000000807 */
[C---:B------:R-:W-:Y:S02]  /*0990*/  HFMA2 R11, R65.reuse.H0_H0, R62, R11 ;  /* 0x0000003e410b7231 */ /* 0x040fe4000000080b */
[----:B------:R-:W-:Y:S01]  /*09a0*/  HFMA2 R12, R65.H0_H0, R60, R12 ;  /* 0x0000003c410c7231 */ /* 0x000fe2000000080c */
[----:B-1----:R-:W-:Y:S01]  /*09b0*/  PRMT R64, R65, 0x5410, R67 ;  /* 0x0000541041407816 */ /* 0x002fe20000000043 */
[----:B------:R-:W-:-:S02]  /*09c0*/  HFMA2 R39, R67.H0_H0, R63, R39 ;  /* 0x0000003f43277231 */ /* 0x000fc40000000827 */
[C---:B------:R-:W-:Y:S02]  /*09d0*/  HFMA2 R43, R67.reuse.H0_H0, R62, R43 ;  /* 0x0000003e432b7231 */ /* 0x040fe4000000082b */
[C---:B------:R-:W-:Y:S02]  /*09e0*/  HFMA2 R5, R67.reuse.H0_H0, R60, R5 ;  /* 0x0000003c43057231 */ /* 0x040fe40000000805 */
[-C--:B------:R-:W-:Y:S02]  /*09f0*/  HFMA2 R6, R67.H0_H0, R58.reuse, R6 ;  /* 0x0000003a43067231 */ /* 0x080fe40000000806 */
[----:B------:R-:W-:Y:S01]  /*0a00*/  HFMA2 R13, R65.H0_H0, R58, R13 ;  /* 0x0000003a410d7231 */ /* 0x000fe2000000080d */
[----:B------:R-:W0:Y:S04]  /*0a10*/  LDS.U16 R67, [R51+UR6+0x50] ;  /* 0x0000500633437984 */ /* 0x000e280008000400 */
[----:B------:R-:W1:Y:S01]  /*0a20*/  LDS.U16 R65, [R51+UR6+0x10] ;  /* 0x0000100633417984 */ /* 0x000e620008000400 */
[----:B0-----:R-:W-:-:S02]  /*0a30*/  HFMA2 R32, R67.H0_H0, R63, R32 ;  /* 0x0000003f43207231 */ /* 0x001fc40000000820 */
[-C--:B------:R-:W-:Y:S02]  /*0a40*/  HFMA2 R31, R67.H0_H0, R62.reuse, R31 ;  /* 0x0000003e431f7231 */ /* 0x080fe4000000081f */
[C---:B-1----:R-:W-:Y:S02]  /*0a50*/  HFMA2 R44, R65.reuse.H0_H0, R63, R44 ;  /* 0x0000003f412c7231 */ /* 0x042fe4000000082c */
[----:B------:R-:W-:Y:S01]  /*0a60*/  HFMA2 R45, R65.H0_H0, R62, R45 ;  /* 0x0000003e412d7231 */ /* 0x000fe2000000082d */
[----:B------:R-:W0:Y:S01]  /*0a70*/  LDS.U16 R63, [R52+UR5+0x204] ;  /* 0x00020405343f7984 */ /* 0x000e220008000400 */
[-C--:B------:R-:W-:Y:S02]  /*0a80*/  HFMA2 R30, R67.H0_H0, R60.reuse, R30 ;  /* 0x0000003c431e7231 */ /* 0x080fe4000000081e */
[----:B------:R-:W-:Y:S01]  /*0a90*/  HFMA2 R46, R65.H0_H0, R60, R46 ;  /* 0x0000003c412e7231 */ /* 0x000fe2000000082e */
[----:B------:R-:W1:Y:S01]  /*0aa0*/  LDS.U16 R62, [R52+UR5+0x208] ;  /* 0x00020805343e7984 */ /* 0x000e620008000400 */
[----:B------:R-:W-:Y:S01]  /*0ab0*/  PRMT R60, R65, 0x5410, R67 ;  /* 0x00005410413c7816 */ /* 0x000fe20000000043 */
[----:B------:R-:W-:-:S02]  /*0ac0*/  HFMA2 R0, R67.H0_H0, R58, R0 ;  /* 0x0000003a43007231 */ /* 0x000fc40000000800 */
[----:B------:R-:W-:Y:S01]  /*0ad0*/  HFMA2 R40, R65.H0_H0, R58, R40 ;  /* 0x0000003a41287231 */ /* 0x000fe20000000828 */
[----:B------:R-:W-:Y:S04]  /*0ae0*/  LDS.U16 R67, [R52+UR5+0x10e] ;  /* 0x00010e0534437984 */ /* 0x000fe80008000400 */
[----:B------:R-:W-:Y:S04]  /*0af0*/  LDS.U16 R58, [R52+UR5+0xa] ;  /* 0x00000a05343a7984 */ /* 0x000fe80008000400 */
[----:B------:R-:W-:Y:S01]  /*0b00*/  LDS.U16 R65, [R51+UR6+0x82] ;  /* 0x0000820633417984 */ /* 0x000fe20008000400 */
[----:B0-----:R-:W-:-:S02]  /*0b10*/  HFMA2 R34, R59, R63.H0_H0, R34 ;  /* 0x2000003f3b227231 */ /* 0x001fc40000000022 */
[-C--:B------:R-:W-:Y:S02]  /*0b20*/  HFMA2 R4, R61, R63.reuse.H0_H0, R4 ;  /* 0x2000003f3d047231 */ /* 0x080fe40000000004 */
[-C--:B------:R-:W-:Y:S02]  /*0b30*/  HFMA2 R18, R64, R63.reuse.H0_H0, R18 ;  /* 0x2000003f40127231 */ /* 0x080fe40000000012 */
[----:B------:R-:W-:Y:S02]  /*0b40*/  HFMA2 R3, R60, R63.H0_H0, R3 ;  /* 0x2000003f3c037231 */ /* 0x000fe40000000003 */
[-C--:B-1----:R-:W-:Y:S01]  /*0b50*/  HFMA2 R35, R59, R62.reuse.H0_H0, R35 ;  /* 0x2000003e3b237231 */ /* 0x082fe20000000023 */
[----:B------:R-:W0:Y:S01]  /*0b60*/  LDS.U16 R63, [R52+UR5+0x200] ;  /* 0x00020005343f7984 */ /* 0x000e220008000400 */
[-C--:B------:R-:W-:Y:S02]  /*0b70*/  HFMA2 R47, R61, R62.reuse.H0_H0, R47 ;  /* 0x2000003e3d2f7231 */ /* 0x080fe4000000002f */
[----:B------:R-:W-:-:S02]  /*0b80*/  HFMA2 R17, R64, R62.H0_H0, R17 ;  /* 0x2000003e40117231 */ /* 0x000fc40000000011 */
[----:B------:R-:W-:Y:S02]  /*0b90*/  HFMA2 R2, R60, R62.H0_H0, R2 ;  /* 0x2000003e3c027231 */ /* 0x000fe40000000002 */
[----:B------:R-:W1:Y:S01]  /*0ba0*/  LDS.U16 R62, [R52+UR5+0x20c] ;  /* 0x00020c05343e7984 */ /* 0x000e620008000400 */
[-C--:B0-----:R-:W-:Y:S02]  /*0bb0*/  HFMA2 R33, R59, R63.reuse.H0_H0, R33 ;  /* 0x2000003f3b217231 */ /* 0x081fe40000000021 */
[CC--:B------:R-:W-:Y:S02]  /*0bc0*/  HFMA2 R48, R61.reuse, R63.reuse.H0_H0, R48 ;  /* 0x2000003f3d307231 */ /* 0x0c0fe40000000030 */
[-C--:B------:R-:W-:Y:S02]  /*0bd0*/  HFMA2 R25, R64, R63.reuse.H0_H0, R25 ;  /* 0x2000003f40197231 */ /* 0x080fe40000000019 */
[----:B------:R-:W-:Y:S02]  /*0be0*/  HFMA2 R26, R60, R63.H0_H0, R26 ;  /* 0x2000003f3c1a7231 */ /* 0x000fe4000000001a */
[-C--:B-1----:R-:W-:Y:S01]  /*0bf0*/  HFMA2 R27, R61, R62.reuse.H0_H0, R27 ;  /* 0x2000003e3d1b7231 */ /* 0x082fe2000000001b */
[----:B------:R-:W0:Y:S01]  /*0c00*/  LDS.U16 R63, [R52+UR5+0x10a] ;  /* 0x00010a05343f7984 */ /* 0x000e220008000400 */
[----:B------:R-:W-:-:S02]  /*0c10*/  HFMA2 R37, R64, R62.H0_H0, R37 ;  /* 0x2000003e40257231 */ /* 0x000fc40000000025 */
[-C--:B------:R-:W-:Y:S01]  /*0c20*/  HFMA2 R28, R60, R62.reuse.H0_H0, R28 ;  /* 0x2000003e3c1c7231 */ /* 0x080fe2000000001c */
[----:B------:R-:W-:Y:S01]  /*0c30*/  LDS.U16 R61, [R52+UR5+0x6] ;  /* 0x00000605343d7984 */ /* 0x000fe20008000400 */
[----:B------:R-:W-:-:S03]  /*0c40*/  HFMA2 R36, R59, R62.H0_H0, R36 ;  /* 0x2000003e3b247231 */ /* 0x000fc60000000024 */
[----:B------:R-:W1:Y:S04]  /*0c50*/  LDS.U16 R64, [R52+UR5+0x106] ;  /* 0x0001060534407984 */ /* 0x000e680008000400 */
[----:B------:R-:W2:Y:S04]  /*0c60*/  LDS.U16 R60, [R52+UR5+0xe] ;  /* 0x00000e05343c7984 */ /* 0x000ea80008000400 */
[----:B------:R-:W3:Y:S01]  /*0c70*/  LDS.U16 R59, [R52+UR5+0x2] ;  /* 0x00000205343b7984 */ /* 0x000ee20008000400 */
[----:B0-----:R-:W-:-:S03]  /*0c80*/  PRMT R62, R58, 0x5410, R63 ;  /* 0x000054103a3e7816 */ /* 0x001fc6000000003f */
[----:B------:R-:W0:Y:S02]  /*0c90*/  LDS.U16 R58, [R51+UR6+0xc2] ;  /* 0x0000c206333a7984 */ /* 0x000e240008000400 */
[C---:B------:R-:W-:Y:S01]  /*0ca0*/  HFMA2 R15, R65.reuse.H0_H0, R62, R15 ;  /* 0x0000003e410f7231 */ /* 0x040fe2000000080f */
[----:B-1----:R-:W-:Y:S02]  /*0cb0*/  PRMT R61, R61, 0x5410, R64 ;  /* 0x000054103d3d7816 */ /* 0x002fe40000000040 */
[----:B------:R-:W1:Y:S01]  /*0cc0*/  LDS.U16 R64, [R51+UR6+0x42] ;  /* 0x0000420633407984 */ /* 0x000e620008000400 */
[----:B--2---:R-:W-:Y:S02]  /*0cd0*/  PRMT R63, R60, 0x5410, R67 ;  /* 0x000054103c3f7816 */ /* 0x004fe40000000043 */
[C---:B------:R-:W-:Y:S01]  /*0ce0*/  HFMA2 R16, R65.reuse.H0_H0, R61, R16 ;  /* 0x0000003d41107231 */ /* 0x040fe20000000810 */
[----:B------:R-:W2:Y:S01]  /*0cf0*/  LDS.U16 R60, [R51+UR6+0x2] ;  /* 0x00000206333c7984 */ /* 0x000ea20008000400 */
[----:B---3--:R-:W-:Y:S01]  /*0d00*/  PRMT R59, R59, 0x5410, R66 ;  /* 0x000054103b3b7816 */ /* 0x008fe20000000042 */
[----:B------:R-:W-:-:S02]  /*0d10*/  HFMA2 R14, R65.H0_H0, R63, R14 ;  /* 0x0000003f410e7231 */ /* 0x000fc4000000080e */
[----:B------:R-:W3:Y:S02]  /*0d20*/  LDS.U16 R66, [R51+UR6+0xd2] ;  /* 0x0000d20633427984 */ /* 0x000ee40008000400 */
[-C--:B------:R-:W-:Y:S02]  /*0d30*/  HFMA2 R8, R65.H0_H0, R59.reuse, R8 ;  /* 0x0000003b41087231 */ /* 0x080fe40000000808 */
[----:B------:R-:W4:Y:S01]  /*0d40*/  LDS.U16 R67, [R51+UR6+0x52] ;  /* 0x0000520633437984 */ /* 0x000f220008000400 */
[C---:B0-----:R-:W-:Y:S02]  /*0d50*/  HFMA2 R38, R58.reuse.H0_H0, R59, R38 ;  /* 0x0000003b3a267231 */ /* 0x041fe40000000826 */
[C---:B------:R-:W-:Y:S02]  /*0d60*/  HFMA2 R41, R58.reuse.H0_H0, R61, R41 ;  /* 0x0000003d3a297231 */ /* 0x040fe40000000829 */
[C---:B------:R-:W-:Y:S02]  /*0d70*/  HFMA2 R10, R58.reuse.H0_H0, R62, R10 ;  /* 0x0000003e3a0a7231 */ /* 0x040fe4000000080a */
[----:B------:R-:W-:Y:S01]  /*0d80*/  HFMA2 R9, R58.H0_H0, R63, R9 ;  /* 0x0000003f3a097231 */ /* 0x000fe20000000809 */
[----:B------:R-:W-:Y:S01]  /*0d90*/  PRMT R58, R65, 0x5410, R58 ;  /* 0x00005410413a7816 */ /* 0x000fe2000000003a */
[C---:B-1----:R-:W-:Y:S01]  /*0da0*/  HFMA2 R29, R64.reuse.H0_H0, R59, R29 ;  /* 0x0000003b401d7231 */ /* 0x042fe2000000081d */
[----:B------:R-:W0:Y:S01]  /*0db0*/  LDS.U16 R65, [R51+UR6+0x12] ;  /* 0x0000120633417984 */ /* 0x000e220008000400 */
[----:B------:R-:W-:-:S02]  /*0dc0*/  HFMA2 R42, R64.H0_H0, R61, R42 ;  /* 0x0000003d402a7231 */ /* 0x000fc4000000082a */
[C---:B------:R-:W-:Y:S01]  /*0dd0*/  HFMA2 R21, R64.reuse.H0_H0, R62, R21 ;  /* 0x0000003e40157231 */ /* 0x040fe20000000815 */
[----:B--2---:R-:W-:Y:S01]  /*0de0*/  PRMT R60, R60, 0x5410, R64 ;  /* 0x000054103c3c7816 */ /* 0x004fe20000000040 */
[-C--:B------:R-:W-:Y:S02]  /*0df0*/  HFMA2 R20, R64.H0_H0, R63.reuse, R20 ;  /* 0x0000003f40147231 */ /* 0x080fe40000000814 */
[----:B------:R-:W1:Y:S01]  /*0e00*/  LDS.U16 R64, [R51+UR6+0x92] ;  /* 0x0000920633407984 */ /* 0x000e620008000400 */
[-C--:B---3--:R-:W-:Y:S02]  /*0e10*/  HFMA2 R39, R66.H0_H0, R63.reuse, R39 ;  /* 0x0000003f42277231 */ /* 0x088fe40000000827 */
[CC--:B------:R-:W-:Y:S02]  /*0e20*/  HFMA2 R22, R60.reuse.H0_H0, R63.reuse, R22 ;  /* 0x0000003f3c167231 */ /* 0x0c0fe40000000816 */
[----:B----4-:R-:W-:Y:S02]  /*0e30*/  HFMA2 R32, R67.H0_H0, R63, R32 ;  /* 0x0000003f43207231 */ /* 0x010fe40000000820 */
[----:B------:R-:W-:-:S02]  /*0e40*/  HFMA2 R24, R60.H0_H0, R61, R24 ;  /* 0x0000003d3c187231 */ /* 0x000fc40000000818 */
[-C--:B------:R-:W-:Y:S02]  /*0e50*/  HFMA2 R5, R66.H0_H0, R61.reuse, R5 ;  /* 0x0000003d42057231 */ /* 0x080fe40000000805 */
[C---:B------:R-:W-:Y:S02]  /*0e60*/  HFMA2 R30, R67.reuse.H0_H0, R61, R30 ;  /* 0x0000003d431e7231 */ /* 0x040fe4000000081e */
[-C--:B------:R-:W-:Y:S02]  /*0e70*/  HFMA2 R23, R60.H0_H0, R62.reuse, R23 ;  /* 0x0000003e3c177231 */ /* 0x080fe40000000817 */
[-C--:B------:R-:W-:Y:S02]  /*0e80*/  HFMA2 R43, R66.H0_H0, R62.reuse, R43 ;  /* 0x0000003e422b7231 */ /* 0x080fe4000000082b */
[C---:B------:R-:W-:Y:S02]  /*0e90*/  HFMA2 R31, R67.reuse.H0_H0, R62, R31 ;  /* 0x0000003e431f7231 */ /* 0x040fe4000000081f */
[----:B------:R-:W-:-:S02]  /*0ea0*/  HFMA2 R0, R67.H0_H0, R59, R0 ;  /* 0x0000003b43007231 */ /* 0x000fc40000000800 */
[-C--:B------:R-:W-:Y:S02]  /*0eb0*/  HFMA2 R19, R60.H0_H0, R59.reuse, R19 ;  /* 0x0000003b3c137231 */ /* 0x080fe40000000813 */
[----:B------:R-:W-:Y:S02]  /*0ec0*/  HFMA2 R6, R66.H0_H0, R59, R6 ;  /* 0x0000003b42067231 */ /* 0x000fe40000000806 */
[C---:B0-----:R-:W-:Y:S02]  /*0ed0*/  HFMA2 R44, R65.reuse.H0_H0, R63, R44 ;  /* 0x0000003f412c7231 */ /* 0x041fe4000000082c */
[C---:B------:R-:W-:Y:S02]  /*0ee0*/  HFMA2 R46, R65.reuse.H0_H0, R61, R46 ;  /* 0x0000003d412e7231 */ /* 0x040fe4000000082e */
[C---:B------:R-:W-:Y:S02]  /*0ef0*/  HFMA2 R45, R65.reuse.H0_H0, R62, R45 ;  /* 0x0000003e412d7231 */ /* 0x040fe4000000082d */
[----:B------:R-:W-:Y:S01]  /*0f00*/  HFMA2 R40, R65.H0_H0, R59, R40 ;  /* 0x0000003b41287231 */ /* 0x000fe20000000828 */
[----:B-1----:R-:W-:-:S05]  /*0f10*/  PRMT R64, R64, 0x5410, R66 ;  /* 0x0000541040407816 */ /* 0x002fca0000000042 */
[C---:B------:R-:W-:Y:S02]  /*0f20*/  HFMA2 R7, R64.reuse.H0_H0, R63, R7 ;  /* 0x0000003f40077231 */ /* 0x040fe40000000807 */
[----:B------:R-:W0:Y:S01]  /*0f30*/  LDS.U16 R63, [R52+UR5+0x206] ;  /* 0x00020605343f7984 */ /* 0x000e220008000400 */
[C---:B------:R-:W-:Y:S01]  /*0f40*/  HFMA2 R12, R64.reuse.H0_H0, R61, R12 ;  /* 0x0000003d400c7231 */ /* 0x040fe2000000080c */
[----:B------:R-:W-:Y:S01]  /*0f50*/  PRMT R61, R65, 0x5410, R67 ;  /* 0x00005410413d7816 */ /* 0x000fe20000000043 */
[C---:B------:R-:W-:Y:S01]  /*0f60*/  HFMA2 R11, R64.reuse.H0_H0, R62, R11 ;  /* 0x0000003e400b7231 */ /* 0x040fe2000000080b */
[----:B------:R-:W-:Y:S01]  /*0f70*/  LDS.U16 R67, [R52+UR5+0x202] ;  /* 0x0002020534437984 */ /* 0x000fe20008000400 */
[----:B------:R-:W-:-:S03]  /*0f80*/  HFMA2 R13, R64.H0_H0, R59, R13 ;  /* 0x0000003b400d7231 */ /* 0x000fc6000000080d */
[----:B------:R-:W1:Y:S01]  /*0f90*/  LDS.U16 R62, [R52+UR5+0x20a] ;  /* 0x00020a05343e7984 */ /* 0x000e620008000400 */
[-C--:B0-----:R-:W-:Y:S02]  /*0fa0*/  HFMA2 R34, R58, R63.reuse.H0_H0, R34 ;  /* 0x2000003f3a227231 */ /* 0x081fe40000000022 */
[-C--:B------:R-:W-:Y:S02]  /*0fb0*/  HFMA2 R4, R60, R63.reuse.H0_H0, R4 ;  /* 0x2000003f3c047231 */ /* 0x080fe40000000004 */
[-C--:B------:R-:W-:Y:S02]  /*0fc0*/  HFMA2 R18, R64, R63.reuse.H0_H0, R18 ;  /* 0x2000003f40127231 */ /* 0x080fe40000000012 */
[----:B------:R-:W-:Y:S02]  /*0fd0*/  HFMA2 R3, R61, R63.H0_H0, R3 ;  /* 0x2000003f3d037231 */ /* 0x000fe40000000003 */
[----:B------:R-:W0:Y:S01]  /*0fe0*/  LDS.U16 R63, [R52+UR5+0x20e] ;  /* 0x00020e05343f7984 */ /* 0x000e220008000400 */
[----:B-1----:R-:W-:-:S02]  /*0ff0*/  HFMA2 R35, R58, R62.H0_H0, R35 ;  /* 0x2000003e3a237231 */ /* 0x002fc40000000023 */
[-C--:B------:R-:W-:Y:S02]  /*1000*/  HFMA2 R33, R58, R67.reuse.H0_H0, R33 ;  /* 0x200000433a217231 */ /* 0x080fe40000000021 */
[-C--:B------:R-:W-:Y:S02]  /*1010*/  HFMA2 R47, R60, R62.reuse.H0_H0, R47 ;  /* 0x2000003e3c2f7231 */ /* 0x080fe4000000002f */
[-C--:B------:R-:W-:Y:S02]  /*1020*/  HFMA2 R17, R64, R62.reuse.H0_H0, R17 ;  /* 0x2000003e40117231 */ /* 0x080fe40000000011 */
[----:B------:R-:W-:Y:S02]  /*1030*/  HFMA2 R2, R61, R62.H0_H0, R2 ;  /* 0x2000003e3d027231 */ /* 0x000fe40000000002 */
[-C--:B------:R-:W-:Y:S02]  /*1040*/  HFMA2 R48, R60, R67.reuse.H0_H0, R48 ;  /* 0x200000433c307231 */ /* 0x080fe40000000030 */
[----:B------:R-:W-:-:S02]  /*1050*/  HFMA2 R25, R64, R67.H0_H0, R25 ;  /* 0x2000004340197231 */ /* 0x000fc40000000019 */
[C---:B------:R-:W-:Y:S02]  /*1060*/  HFMA2 R26, R61.reuse, R67.H0_H0, R26 ;  /* 0x200000433d1a7231 */ /* 0x040fe4000000001a */
[-C--:B0-----:R-:W-:Y:S01]  /*1070*/  HFMA2 R36, R58, R63.reuse.H0_H0, R36 ;  /* 0x2000003f3a247231 */ /* 0x081fe20000000024 */
[----:B------:R-:W-:Y:S01]  /*1080*/  IADD3 R58, P1, PT, R56, 0x4, RZ ;  /* 0x00000004383a7810 */ /* 0x000fe20007f3e0ff */
[-C--:B------:R-:W-:Y:S02]  /*1090*/  HFMA2 R27, R60, R63.reuse.H0_H0, R27 ;  /* 0x2000003f3c1b7231 */ /* 0x080fe4000000001b */
[-C--:B------:R-:W-:Y:S02]  /*10a0*/  HFMA2 R37, R64, R63.reuse.H0_H0, R37 ;  /* 0x2000003f40257231 */ /* 0x080fe40000000025 */
[----:B------:R-:W-:Y:S02]  /*10b0*/  IMAD.X R59, RZ, RZ, R57, P1 ;  /* 0x000000ffff3b7224 */ /* 0x000fe400008e0639 */
[----:B------:R-:W-:Y:S01]  /*10c0*/  HFMA2 R28, R61, R63.H0_H0, R28 ;  /* 0x2000003f3d1c7231 */ /* 0x000fe2000000001c */
[----:B------:R-:W-:Y:S06]  /*10d0*/  BRA.U UP0, `(.L_x_0) ;  /* 0xfffffff500487547 */ /* 0x000fec000b83ffff */
[----:B------:R-:W-:Y:S01]  /*10e0*/  SHF.R.U32.HI R50, RZ, 0x6, R49 ;  /* 0x00000006ff327819 */ /* 0x000fe20000011631 */
[C---:B------:R-:W-:Y:S02]  /*10f0*/  IMAD.SHL.U32 R51, R49.reuse, 0x4000000, RZ ;  /* 0x0400000031337824 */ /* 0x040fe400078e00ff */
[----:B------:R-:W-:Y:S02]  /*1100*/  IMAD.SHL.U32 R52, R49, 0x8000000, RZ ;  /* 0x0800000031347824 */ /* 0x000fe400078e00ff */
[----:B------:R-:W-:Y:S01]  /*1110*/  IMAD R56, R55, 0x8, R50 ;  /* 0x0000000837387824 */ /* 0x000fe200078e0232 */
[----:B------:R-:W-:Y:S01]  /*1120*/  SHF.R.S32.HI R51, RZ, 0x1f, R51 ;  /* 0x0000001fff337819 */ /* 0x000fe20000011433 */
[----:B------:R-:W-:Y:S01]  /*1130*/  IMAD.SHL.U32 R49, R49, 0x4, RZ ;  /* 0x0000000431317824 */ /* 0x000fe200078e00ff */
[----:B------:R-:W-:Y:S01]  /*1140*/  SHF.R.S32.HI R50, RZ, 0x1f, R52 ;  /* 0x0000001fff327819 */ /* 0x000fe20000011434 */
[----:B------:R-:W-:Y:S01]  /*1150*/  IMAD R52, R56, 0x14ac00, RZ ;  /* 0x0014ac0038347824 */ /* 0x000fe200078e02ff */
[----:B------:R-:W-:-:S02]  /*1160*/  SHF.R.U32.HI R55, RZ, 0x1, R53 ;  /* 0x00000001ff377819 */ /* 0x000fc40000011635 */
[----:B------:R-:W-:Y:S02]  /*1170*/  LOP3.LUT R53, R51, 0x3f00, RZ, 0xc0, !PT ;  /* 0x00003f0033357812 */ /* 0x000fe400078ec0ff */
[----:B------:R-:W-:Y:S02]  /*1180*/  LOP3.LUT R57, R50, 0x180, RZ, 0xc0, !PT ;  /* 0x0000018032397812 */ /* 0x000fe400078ec0ff */
[----:B------:R-:W0:Y:S01]  /*1190*/  LDC.64 R50, c[0x0][0x390] ;  /* 0x0000e400ff327b82 */ /* 0x000e220000000a00 */
[----:B------:R-:W-:Y:S02]  /*11a0*/  LOP3.LUT R49, R49, 0x3c, RZ, 0xc0, !PT ;  /* 0x0000003c31317812 */ /* 0x000fe400078ec0ff */
[----:B------:R-:W-:Y:S02]  /*11b0*/  IADD3 R52, PT, PT, R53, R52, R57 ;  /* 0x0000003435347210 */ /* 0x000fe40007ffe039 */
[----:B------:R-:W-:Y:S02]  /*11c0*/  PRMT R56, R0, 0x3340, R0 ;  /* 0x0000334000387816 */ /* 0x000fe40000000000 */
[----:B------:R-:W-:Y:S01]  /*11d0*/  PRMT R55, R55, 0x3340, R54 ;  /* 0x0000334037377816 */ /* 0x000fe20000000036 */
[----:B------:R-:W-:Y:S01]  /*11e0*/  IMAD.IADD R49, R52, 0x1, R49 ;  /* 0x0000000134317824 */ /* 0x000fe200078e0231 */
[----:B------:R-:W-:Y:S01]  /*11f0*/  PRMT R53, R29, 0x7632, R53 ;  /* 0x000076321d357816 */ /* 0x000fe20000000035 */
[----:B------:R-:W-:Y:S01]  /*1200*/  IMAD.MOV.U32 R54, RZ, RZ, 0x7e000300 ;  /* 0x7e000300ff367424 */ /* 0x000fe200078e00ff */
[----:B------:R-:W-:Y:S01]  /*1210*/  PRMT R55, R55, 0x5410, R56 ;  /* 0x0000541037377816 */ /* 0x000fe20000000038 */
[----:B------:R-:W-:-:S02]  /*1220*/  VIADD R52, R49, 0xc0 ;  /* 0x000000c031347836 */ /* 0x000fc40000000000 */
[--C-:B------:R-:W-:Y:S01]  /*1230*/  @P0 IMAD.MOV R52, RZ, RZ, R49.reuse ;  /* 0x000000ffff340224 */ /* 0x100fe200078e0231 */
[----:B------:R-:W-:Y:S01]  /*1240*/  PRMT R49, R19, 0x7632, R49 ;  /* 0x0000763213317816 */ /* 0x000fe20000000031 */
[----:B------:R-:W-:Y:S01]  /*1250*/  IDP.2A.LO.U16.U8 R55, R54, R55, RZ ;  /* 0x0000003736377226 */ /* 0x000fe200000010ff */
[----:B------:R-:W-:-:S03]  /*1260*/  PRMT R54, R48, 0x7632, R54 ;  /* 0x0000763230367816 */ /* 0x000fc60000000036 */
[----:B------:R-:W-:-:S04]  /*1270*/  IMAD.IADD R55, R55, 0x1, R52 ;  /* 0x0000000137377824 */ /* 0x000fc800078e0234 */
[----:B0-----:R-:W-:-:S03]  /*1280*/  IMAD.WIDE.U32 R50, R55, 0x2, R50 ;  /* 0x0000000237327825 */ /* 0x001fc600078e0032 */
[----:B------:R-:W-:Y:S02]  /*1290*/  IADD3 R52, P0, PT, R50, 0x1000000, RZ ;  /* 0x0100000032347810 */ /* 0x000fe40007f1e0ff */
[----:B------:R0:W-:Y:S04]  /*12a0*/  STG.E.U16 desc[UR8][R50.64], R19 ;  /* 0x0000001332007986 */ /* 0x0001e8000c101508 */
[----:B------:R1:W-:Y:S04]  /*12b0*/  STG.E.U16 desc[UR8][R50.64+0x52b080], R53 ;  /* 0x52b0803532007986 */ /* 0x0003e8000c101508 */
[----:B------:R2:W-:Y:S01]  /*12c0*/  STG.E.U16 desc[UR8][R50.64+0x100], R48 ;  /* 0x0001003032007986 */ /* 0x0005e2000c101508 */
[----:B0-----:R-:W-:-:S03]  /*12d0*/  PRMT R19, R8, 0x7632, R19 ;  /* 0x0000763208137816 */ /* 0x001fc60000000013 */
[----:B------:R0:W-:Y:S01]  /*12e0*/  STG.E.U16 desc[UR8][R50.64+0x52b000], R29 ;  /* 0x52b0001d32007986 */ /* 0x0001e2000c101508 */
[----:B-1----:R-:W-:-:S03]  /*12f0*/  IMAD.X R53, RZ, RZ, R51, P0 ;  /* 0x000000ffff357224 */ /* 0x002fc600000e0633 */
[----:B------:R1:W-:Y:S01]  /*1300*/  STG.E.U16 desc[UR8][R50.64+0x80], R49 ;  /* 0x0000803132007986 */ /* 0x0003e2000c101508 */
[----:B--2---:R-:W-:-:S03]  /*1310*/  PRMT R48, R38, 0x7632, R48 ;  /* 0x0000763226307816 */ /* 0x004fc60000000030 */
[----:B------:R-:W-:Y:S01]  /*1320*/  STG.E.U16 desc[UR8][R50.64+0x52b100], R54 ;  /* 0x52b1003632007986 */ /* 0x000fe2000c101508 */
[----:B0-----:R-:W-:-:S03]  /*1330*/  PRMT R29, R33, 0x7632, R29 ;  /* 0x00007632211d7816 */ /* 0x001fc6000000001d */
[----:B------:R0:W-:Y:S01]  /*1340*/  STG.E.U16 desc[UR8][R52.64+-0x5aa000], R8 ;  /* 0xa560000834007986 */ /* 0x0001e2000c101508 */
[----:B-1----:R-:W-:-:S03]  /*1350*/  PRMT R49, R24, 0x7632, R49 ;  /* 0x0000763218317816 */ /* 0x002fc60000000031 */
[----:B------:R1:W-:Y:S04]  /*1360*/  STG.E.U16 desc[UR8][R52.64+-0x5a9f80], R19 ;  /* 0xa560801334007986 */ /* 0x0003e8000c101508 */
[----:B------:R-:W-:Y:S01]  /*1370*/  STG.E.U16 desc[UR8][R52.64+-0x5a9f00], R33 ;  /* 0xa561002134007986 */ /* 0x000fe2000c101508 */
[----:B0-----:R-:W-:-:S03]  /*1380*/  PRMT R8, R42, 0x7632, R8 ;  /* 0x000076322a087816 */ /* 0x001fc60000000008 */
[----:B------:R-:W-:Y:S01]  /*1390*/  STG.E.U16 desc[UR8][R52.64+-0x7f000], R38 ;  /* 0xf810002634007986 */ /* 0x000fe2000c101508 */
[----:B-1----:R-:W-:-:S03]  /*13a0*/  PRMT R19, R4, 0x7632, R19 ;  /* 0x0000763204137816 */ /* 0x002fc60000000013 */
[----:B------:R-:W-:Y:S04]  /*13b0*/  STG.E.U16 desc[UR8][R52.64+-0x7ef80], R48 ;  /* 0xf810803034007986 */ /* 0x000fe8000c101508 */
[----:B------:R0:W-:Y:S04]  /*13c0*/  STG.E.U16 desc[UR8][R52.64+-0x7ef00], R29 ;  /* 0xf811001d34007986 */ /* 0x0001e8000c101508 */
[----:B------:R1:W-:Y:S04]  /*13d0*/  STG.E.U16 desc[UR8][R50.64+0x2], R24 ;  /* 0x0000021832007986 */ /* 0x0003e8000c101508 */
[----:B------:R2:W-:Y:S04]  /*13e0*/  STG.E.U16 desc[UR8][R50.64+0x102], R4 ;  /* 0x0001020432007986 */ /* 0x0005e8000c101508 */
[----:B------:R-:W-:Y:S01]  /*13f0*/  STG.E.U16 desc[UR8][R50.64+0x82], R49 ;  /* 0x0000823132007986 */ /* 0x000fe2000c101508 */
[----:B0-----:R-:W-:-:S03]  /*1400*/  PRMT R29, R16, 0x7632, R29 ;  /* 0x00007632101d7816 */ /* 0x001fc6000000001d */
[----:B------:R-:W-:Y:S01]  /*1410*/  STG.E.U16 desc[UR8][R50.64+0x52b002], R42 ;  /* 0x52b0022a32007986 */ /* 0x000fe2000c101508 */
[----:B-1----:R-:W-:-:S03]  /*1420*/  PRMT R24, R34, 0x7632, R24 ;  /* 0x0000763222187816 */ /* 0x002fc60000000018 */
[----:B------:R0:W-:Y:S01]  /*1430*/  STG.E.U16 desc[UR8][R50.64+0x52b082], R8 ;  /* 0x52b0820832007986 */ /* 0x0001e2000c101508 */
[----:B--2---:R-:W-:-:S03]  /*1440*/  PRMT R4, R41, 0x7632, R4 ;  /* 0x0000763229047816 */ /* 0x004fc60000000004 */
[----:B------:R1:W-:Y:S04]  /*1450*/  STG.E.U16 desc[UR8][R50.64+0x52b102], R19 ;  /* 0x52b1021332007986 */ /* 0x0003e8000c101508 */
[----:B------:R2:W-:Y:S01]  /*1460*/  STG.E.U16 desc[UR8][R52.64+-0x5a9ffe], R16 ;  /* 0xa560021034007986 */ /* 0x0005e2000c101508 */
[----:B0-----:R-:W-:-:S03]  /*1470*/  PRMT R8, R23, 0x7632, R8 ;  /* 0x0000763217087816 */ /* 0x001fc60000000008 */
[----:B------:R-:W-:Y:S01]  /*1480*/  STG.E.U16 desc[UR8][R52.64+-0x5a9f7e], R29 ;  /* 0xa560821d34007986 */ /* 0x000fe2000c101508 */
[----:B-1----:R-:W-:-:S03]  /*1490*/  PRMT R19, R47, 0x7632, R19 ;  /* 0x000076322f137816 */ /* 0x002fc60000000013 */
[----:B------:R-:W-:Y:S01]  /*14a0*/  STG.E.U16 desc[UR8][R52.64+-0x5a9efe], R34 ;  /* 0xa561022234007986 */ /* 0x000fe2000c101508 */
[----:B--2---:R-:W-:-:S03]  /*14b0*/  PRMT R16, R21, 0x7632, R16 ;  /* 0x0000763215107816 */ /* 0x004fc60000000010 */
[----:B------:R-:W-:Y:S04]  /*14c0*/  STG.E.U16 desc[UR8][R52.64+-0x7effe], R41 ;  /* 0xf810022934007986 */ /* 0x000fe8000c101508 */
[----:B------:R0:W-:Y:S04]  /*14d0*/  STG.E.U16 desc[UR8][R52.64+-0x7ef7e], R4 ;  /* 0xf810820434007986 */ /* 0x0001e8000c101508 */
[----:B------:R-:W-:Y:S04]  /*14e0*/  STG.E.U16 desc[UR8][R52.64+-0x7eefe], R24 ;  /* 0xf811021834007986 */ /* 0x000fe8000c101508 */
[----:B------:R1:W-:Y:S04]  /*14f0*/  STG.E.U16 desc[UR8][R50.64+0x84], R8 ;  /* 0x0000840832007986 */ /* 0x0003e8000c101508 */
[----:B------:R2:W-:Y:S01]  /*1500*/  STG.E.U16 desc[UR8][R50.64+0x52b004], R21 ;  /* 0x52b0041532007986 */ /* 0x0005e2000c101508 */
[----:B0-----:R-:W-:-:S03]  /*1510*/  PRMT R4, R15, 0x7632, R4 ;  /* 0x000076320f047816 */ /* 0x001fc60000000004 */
[----:B------:R0:W-:Y:S01]  /*1520*/  STG.E.U16 desc[UR8][R50.64+0x52b084], R16 ;  /* 0x52b0841032007986 */ /* 0x0001e2000c101508 */
[----:B-1----:R-:W-:-:S03]  /*1530*/  PRMT R8, R10, 0x7632, R8 ;  /* 0x000076320a087816 */ /* 0x002fc60000000008 */
[----:B------:R-:W-:Y:S01]  /*1540*/  STG.E.U16 desc[UR8][R50.64+0x4], R23 ;  /* 0x0000041732007986 */ /* 0x000fe2000c101508 */
[----:B--2---:R-:W-:-:S03]  /*1550*/  PRMT R21, R35, 0x7632, R21 ;  /* 0x0000763223157816 */ /* 0x004fc60000000015 */
[----:B------:R-:W-:Y:S01]  /*1560*/  STG.E.U16 desc[UR8][R50.64+0x104], R47 ;  /* 0x0001042f32007986 */ /* 0x000fe2000c101508 */
[----:B0-----:R-:W-:-:S03]  /*1570*/  PRMT R16, R22, 0x7632, R16 ;  /* 0x0000763216107816 */ /* 0x001fc60000000010 */
[----:B------:R-:W-:Y:S04]  /*1580*/  STG.E.U16 desc[UR8][R50.64+0x52b104], R19 ;  /* 0x52b1041332007986 */ /* 0x000fe8000c101508 */
[----:B------:R0:W-:Y:S04]  /*1590*/  STG.E.U16 desc[UR8][R52.64+-0x5a9ffc], R15 ;  /* 0xa560040f34007986 */ /* 0x0001e8000c101508 */
[----:B------:R1:W-:Y:S04]  /*15a0*/  STG.E.U16 desc[UR8][R52.64+-0x5a9f7c], R4 ;  /* 0xa560840434007986 */ /* 0x0003e8000c101508 */
[----:B------:R-:W-:Y:S04]  /*15b0*/  STG.E.U16 desc[UR8][R52.64+-0x5a9efc], R35 ;  /* 0xa561042334007986 */ /* 0x000fe8000c101508 */
[----:B------:R2:W-:Y:S01]  /*15c0*/  STG.E.U16 desc[UR8][R52.64+-0x7effc], R10 ;  /* 0xf810040a34007986 */ /* 0x0005e2000c101508 */
[----:B0-----:R-:W-:-:S03]  /*15d0*/  PRMT R15, R9, 0x7632, R15 ;  /* 0x00007632090f7816 */ /* 0x001fc6000000000f */
[----:B------:R0:W-:Y:S01]  /*15e0*/  STG.E.U16 desc[UR8][R52.64+-0x7ef7c], R8 ;  /* 0xf810840834007986 */ /* 0x0001e2000c101508 */
[----:B-1----:R-:W-:-:S03]  /*15f0*/  PRMT R4, R20, 0x7632, R4 ;  /* 0x0000763214047816 */ /* 0x002fc60000000004 */
[----:B------:R-:W-:Y:S04]  /*1600*/  STG.E.U16 desc[UR8][R52.64+-0x7eefc], R21 ;  /* 0xf811041534007986 */ /* 0x000fe8000c101508 */
[----:B------:R1:W-:Y:S01]  /*1610*/  STG.E.U16 desc[UR8][R50.64+0x86], R16 ;  /* 0x0000861032007986 */ /* 0x0003e2000c101508 */
[----:B--2---:R-:W-:Y:S02]  /*1620*/  PRMT R10, R27, 0x7632, R10 ;  /* 0x000076321b0a7816 */ /* 0x004fe4000000000a */
[----:B0-----:R-:W-:Y:S01]  /*1630*/  PRMT R8, R14, 0x7632, R8 ;  /* 0x000076320e087816 */ /* 0x001fe20000000008 */
[----:B------:R-:W-:Y:S04]  /*1640*/  STG.E.U16 desc[UR8][R50.64+0x6], R22 ;  /* 0x0000061632007986 */ /* 0x000fe8000c101508 */
[----:B------:R-:W-:Y:S01]  /*1650*/  STG.E.U16 desc[UR8][R50.64+0x106], R27 ;  /* 0x0001061b32007986 */ /* 0x000fe2000c101508 */
[----:B-1----:R-:W-:-:S03]  /*1660*/  PRMT R16, R36, 0x7632, R16 ;  /* 0x0000763224107816 */ /* 0x002fc60000000010 */
[----:B------:R-:W-:Y:S04]  /*1670*/  STG.E.U16 desc[UR8][R50.64+0x52b006], R20 ;  /* 0x52b0061432007986 */ /* 0x000fe8000c101508 */
[----:B------:R0:W-:Y:S04]  /*1680*/  STG.E.U16 desc[UR8][R50.64+0x52b086], R4 ;  /* 0x52b0860432007986 */ /* 0x0001e8000c101508 */
[----:B------:R1:W-:Y:S04]  /*1690*/  STG.E.U16 desc[UR8][R50.64+0x52b106], R10 ;  /* 0x52b1060a32007986 */ /* 0x0003e8000c101508 */
[----:B------:R-:W-:Y:S04]  /*16a0*/  STG.E.U16 desc[UR8][R52.64+-0x5a9ffa], R14 ;  /* 0xa560060e34007986 */ /* 0x000fe8000c101508 */
[----:B------:R2:W-:Y:S01]  /*16b0*/  STG.E.U16 desc[UR8][R52.64+-0x5a9f7a], R8 ;  /* 0xa560860834007986 */ /* 0x0005e2000c101508 */
[----:B0-----:R-:W-:-:S03]  /*16c0*/  PRMT R4, R40, 0x7632, R4 ;  /* 0x0000763228047816 */ /* 0x001fc60000000004 */
[----:B------:R-:W-:Y:S01]  /*16d0*/  STG.E.U16 desc[UR8][R52.64+-0x5a9efa], R36 ;  /* 0xa561062434007986 */ /* 0x000fe2000c101508 */
[----:B-1----:R-:W-:-:S03]  /*16e0*/  PRMT R10, R13, 0x7632, R10 ;  /* 0x000076320d0a7816 */ /* 0x002fc6000000000a */
[----:B------:R0:W-:Y:S04]  /*16f0*/  STG.E.U16 desc[UR8][R52.64+-0x7effa], R9 ;  /* 0xf810060934007986 */ /* 0x0001e8000c101508 */
[----:B------:R-:W-:Y:S01]  /*1700*/  STG.E.U16 desc[UR8][R52.64+-0x7ef7a], R15 ;  /* 0xf810860f34007986 */ /* 0x000fe2000c101508 */
[----:B--2---:R-:W-:-:S03]  /*1710*/  PRMT R8, R0, 0x7632, R8 ;  /* 0x0000763200087816 */ /* 0x004fc60000000008 */
[----:B------:R-:W-:Y:S04]  /*1720*/  STG.E.U16 desc[UR8][R52.64+-0x7eefa], R16 ;  /* 0xf811061034007986 */ /* 0x000fe8000c101508 */
[----:B------:R1:W-:Y:S01]  /*1730*/  STG.E.U16 desc[UR8][R50.64+0x14ad00], R26 ;  /* 0x14ad001a32007986 */ /* 0x0003e2000c101508 */
[----:B0-----:R-:W-:-:S03]  /*1740*/  PRMT R9, R26, 0x7632, R9 ;  /* 0x000076321a097816 */ /* 0x001fc60000000009 */
[----:B------:R0:W-:Y:S04]  /*1750*/  STG.E.U16 desc[UR8][R50.64+0x675c00], R0 ;  /* 0x675c000032007986 */ /* 0x0001e8000c101508 */
[----:B------:R-:W-:Y:S01]  /*1760*/  STG.E.U16 desc[UR8][R50.64+0x14ac00], R40 ;  /* 0x14ac002832007986 */ /* 0x000fe2000c101508 */
[----:B-1----:R-:W-:-:S03]  /*1770*/  PRMT R26, R6, 0x7632, R26 ;  /* 0x00007632061a7816 */ /* 0x002fc6000000001a */
[----:B------:R1:W-:Y:S01]  /*1780*/  STG.E.U16 desc[UR8][R50.64+0x14ac80], R4 ;  /* 0x14ac800432007986 */ /* 0x0003e2000c101508 */
[----:B0-----:R-:W-:-:S03]  /*1790*/  PRMT R0, R25, 0x7632, R0 ;  /* 0x0000763219007816 */ /* 0x001fc60000000000 */
[----:B------:R-:W-:Y:S04]  /*17a0*/  STG.E.U16 desc[UR8][R50.64+0x675c80], R8 ;  /* 0x675c800832007986 */ /* 0x000fe8000c101508 */
[----:B------:R-:W-:Y:S04]  /*17b0*/  STG.E.U16 desc[UR8][R50.64+0x675d00], R9 ;  /* 0x675d000932007986 */ /* 0x000fe8000c101508 */
[----:B------:R-:W-:Y:S01]  /*17c0*/  STG.E.U16 desc[UR8][R52.64+-0x45f400], R13 ;  /* 0xba0c000d34007986 */ /* 0x000fe2000c101508 */
[----:B-1----:R-:W-:-:S03]  /*17d0*/  PRMT R4, R46, 0x7632, R4 ;  /* 0x000076322e047816 */ /* 0x002fc60000000004 */
[----:B------:R-:W-:Y:S04]  /*17e0*/  STG.E.U16 desc[UR8][R52.64+-0x45f380], R10 ;  /* 0xba0c800a34007986 */ /* 0x000fe8000c101508 */
[----:B------:R0:W-:Y:S04]  /*17f0*/  STG.E.U16 desc[UR8][R52.64+-0x45f300], R25 ;  /* 0xba0d001934007986 */ /* 0x0001e8000c101508 */
[----:B------:R1:W-:Y:S04]  /*1800*/  STG.E.U16 desc[UR8][R52.64+0xcbc00], R6 ;  /* 0x0cbc000634007986 */ /* 0x0003e8000c101508 */
[----:B------:R2:W-:Y:S04]  /*1810*/  STG.E.U16 desc[UR8][R52.64+0xcbc80], R26 ;  /* 0x0cbc801a34007986 */ /* 0x0005e8000c101508 */
[----:B------:R3:W-:Y:S01]  /*1820*/  STG.E.U16 desc[UR8][R52.64+0xcbd00], R0 ;  /* 0x0cbd000034007986 */ /* 0x0007e2000c101508 */
[----:B0-----:R-:W-:-:S03]  /*1830*/  PRMT R25, R30, 0x7632, R25 ;  /* 0x000076321e197816 */ /* 0x001fc60000000019 */
[----:B------:R0:W-:Y:S01]  /*1840*/  STG.E.U16 desc[UR8][R50.64+0x14ad02], R3 ;  /* 0x14ad020332007986 */ /* 0x0001e2000c101508 */
[----:B-1----:R-:W-:Y:S02]  /*1850*/  PRMT R6, R3, 0x7632, R6 ;  /* 0x0000763203067816 */ /* 0x002fe40000000006 */
[----:B--2---:R-:W-:Y:S01]  /*1860*/  PRMT R26, R12, 0x7632, R26 ;  /* 0x000076320c1a7816 */ /* 0x004fe2000000001a */
[----:B------:R-:W-:Y:S01]  /*1870*/  STG.E.U16 desc[UR8][R50.64+0x14ac02], R46 ;  /* 0x14ac022e32007986 */ /* 0x000fe2000c101508 */
[----:B---3--:R-:W-:-:S03]  /*1880*/  PRMT R0, R5, 0x7632, R0 ;  /* 0x0000763205007816 */ /* 0x008fc60000000000 */
[----:B------:R1:W-:Y:S01]  /*1890*/  STG.E.U16 desc[UR8][R50.64+0x14ac82], R4 ;  /* 0x14ac820432007986 */ /* 0x0003e2000c101508 */
[----:B0-----:R-:W-:-:S03]  /*18a0*/  PRMT R3, R18, 0x7632, R3 ;  /* 0x0000763212037816 */ /* 0x001fc60000000003 */
[----:B------:R-:W-:Y:S04]  /*18b0*/  STG.E.U16 desc[UR8][R50.64+0x675c02], R30 ;  /* 0x675c021e32007986 */ /* 0x000fe8000c101508 */
[----:B------:R0:W-:Y:S04]  /*18c0*/  STG.E.U16 desc[UR8][R50.64+0x675c82], R25 ;  /* 0x675c821932007986 */ /* 0x0001e8000c101508 */
[----:B------:R-:W-:Y:S01]  /*18d0*/  STG.E.U16 desc[UR8][R50.64+0x675d02], R6 ;  /* 0x675d020632007986 */ /* 0x000fe2000c101508 */
[----:B-1----:R-:W-:-:S03]  /*18e0*/  PRMT R4, R31, 0x7632, R4 ;  /* 0x000076321f047816 */ /* 0x002fc60000000004 */
[----:B------:R-:W-:Y:S04]  /*18f0*/  STG.E.U16 desc[UR8][R52.64+-0x45f3fe], R12 ;  /* 0xba0c020c34007986 */ /* 0x000fe8000c101508 */
[----:B------:R1:W-:Y:S01]  /*1900*/  STG.E.U16 desc[UR8][R52.64+-0x45f37e], R26 ;  /* 0xba0c821a34007986 */ /* 0x0003e2000c101508 */
[----:B0-----:R-:W-:-:S03]  /*1910*/  PRMT R25, R45, 0x7632, R25 ;  /* 0x000076322d197816 */ /* 0x001fc60000000019 */
[----:B------:R-:W-:Y:S04]  /*1920*/  STG.E.U16 desc[UR8][R52.64+-0x45f2fe], R18 ;  /* 0xba0d021234007986 */ /* 0x000fe8000c101508 */
[----:B------:R0:W-:Y:S04]  /*1930*/  STG.E.U16 desc[UR8][R52.64+0xcbc02], R5 ;  /* 0x0cbc020534007986 */ /* 0x0001e8000c101508 */
[----:B------:R2:W-:Y:S01]  /*1940*/  STG.E.U16 desc[UR8][R52.64+0xcbc82], R0 ;  /* 0x0cbc820034007986 */ /* 0x0005e2000c101508 */
[----:B-1----:R-:W-:-:S03]  /*1950*/  PRMT R26, R11, 0x7632, R26 ;  /* 0x000076320b1a7816 */ /* 0x002fc6000000001a */
[----:B------:R1:W-:Y:S04]  /*1960*/  STG.E.U16 desc[UR8][R52.64+0xcbd02], R3 ;  /* 0x0cbd020334007986 */ /* 0x0003e8000c101508 */
[----:B------:R3:W-:Y:S01]  /*1970*/  STG.E.U16 desc[UR8][R50.64+0x14ad04], R2 ;  /* 0x14ad040232007986 */ /* 0x0007e2000c101508 */
[----:B0-----:R-:W-:Y:S02]  /*1980*/  PRMT R5, R2, 0x7632, R5 ;  /* 0x0000763202057816 */ /* 0x001fe40000000005 */
[----:B--2---:R-:W-:Y:S01]  /*1990*/  PRMT R0, R43, 0x7632, R0 ;  /* 0x000076322b007816 */ /* 0x004fe20000000000 */
[----:B------:R-:W-:Y:S01]  /*19a0*/  STG.E.U16 desc[UR8][R50.64+0x14ac04], R45 ;  /* 0x14ac042d32007986 */ /* 0x000fe2000c101508 */
[----:B-1----:R-:W-:-:S03]  /*19b0*/  PRMT R3, R32, 0x7632, R3 ;  /* 0x0000763220037816 */ /* 0x002fc60000000003 */
[----:B------:R0:W-:Y:S01]  /*19c0*/  STG.E.U16 desc[UR8][R50.64+0x14ac84], R25 ;  /* 0x14ac841932007986 */ /* 0x0001e2000c101508 */
[----:B---3--:R-:W-:-:S03]  /*19d0*/  PRMT R2, R17, 0x7632, R2 ;  /* 0x0000763211027816 */ /* 0x008fc60000000002 */
[----:B------:R-:W-:Y:S04]  /*19e0*/  STG.E.U16 desc[UR8][R50.64+0x675c04], R31 ;  /* 0x675c041f32007986 */ /* 0x000fe8000c101508 */
[----:B------:R1:W-:Y:S04]  /*19f0*/  STG.E.U16 desc[UR8][R50.64+0x675c84], R4 ;  /* 0x675c840432007986 */ /* 0x0003e8000c101508 */
[----:B------:R-:W-:Y:S01]  /*1a00*/  STG.E.U16 desc[UR8][R50.64+0x675d04], R5 ;  /* 0x675d040532007986 */ /* 0x000fe2000c101508 */
[----:B0-----:R-:W-:-:S03]  /*1a10*/  PRMT R25, R44, 0x7632, R25 ;  /* 0x000076322c197816 */ /* 0x001fc60000000019 */
[----:B------:R0:W-:Y:S04]  /*1a20*/  STG.E.U16 desc[UR8][R52.64+-0x45f37c], R26 ;  /* 0xba0c841a34007986 */ /* 0x0001e8000c101508 */
[----:B------:R2:W-:Y:S01]  /*1a30*/  STG.E.U16 desc[UR8][R52.64+0xcbc84], R0 ;  /* 0x0cbc840034007986 */ /* 0x0005e2000c101508 */
[----:B-1----:R-:W-:-:S03]  /*1a40*/  PRMT R4, R28, 0x7632, R4 ;  /* 0x000076321c047816 */ /* 0x002fc60000000004 */
[----:B------:R1:W-:Y:S01]  /*1a50*/  STG.E.U16 desc[UR8][R52.64+0xcbd04], R2 ;  /* 0x0cbd040234007986 */ /* 0x0003e2000c101508 */
[----:B0-----:R-:W-:-:S03]  /*1a60*/  PRMT R26, R7, 0x7632, R26 ;  /* 0x00007632071a7816 */ /* 0x001fc6000000001a */
[----:B------:R-:W-:Y:S01]  /*1a70*/  STG.E.U16 desc[UR8][R52.64+-0x45f3fc], R11 ;  /* 0xba0c040b34007986 */ /* 0x000fe2000c101508 */
[----:B--2---:R-:W-:-:S03]  /*1a80*/  PRMT R0, R39, 0x7632, R0 ;  /* 0x0000763227007816 */ /* 0x004fc60000000000 */
[----:B------:R-:W-:Y:S01]  /*1a90*/  STG.E.U16 desc[UR8][R52.64+-0x45f2fc], R17 ;  /* 0xba0d041134007986 */ /* 0x000fe2000c101508 */
[----:B-1----:R-:W-:-:S03]  /*1aa0*/  PRMT R2, R37, 0x7632, R2 ;  /* 0x0000763225027816 */ /* 0x002fc60000000002 */
[----:B------:R-:W-:Y:S04]  /*1ab0*/  STG.E.U16 desc[UR8][R52.64+0xcbc04], R43 ;  /* 0x0cbc042b34007986 */ /* 0x000fe8000c101508 */
        /* <DEDUP_REMOVED lines=11> */
[----:B------:R-:W-:Y:S01]  /*1b70*/  STG.E.U16 desc[UR8][R52.64+0xcbd06], R2 ;  /* 0x0cbd060234007986 */ /* 0x000fe2000c101508 */
[----:B------:R-:W-:Y:S05]  /*1b80*/  EXIT ;  /* 0x000000000000794d */ /* 0x000fea0003800000 */
.L_x_1:
[----:B------:R-:W-:-:S00]  /*1b90*/  BRA `(.L_x_1) ;  /* 0xfffffffc00fc7947 */ /* 0x000fc0000383ffff */
[----:B------:R-:W-:-:S00]  /*1ba0*/  NOP ;  /* 0x0000000000007918 */ /* 0x000fc00000000000 */
        /* <DEDUP_REMOVED lines=13> */
.L_x_2:


//--------------------- .nv.shared.template_op_kernel0 --------------------------
	.section	.nv.shared.template_op_kernel0,"aw",@nobits
	.sectionflags	@""
	.align	2
.nv.shared.template_op_kernel0:
	.zero		2048


//--------------------- .nv.shared.reserved.0     --------------------------
	.section	.nv.shared.reserved.0,"aw",@nobits
	.weak		__nv_reservedSMEM_offset_0_alias
	.size		__nv_reservedSMEM_offset_0_alias, 0, 64
	.other		__nv_reservedSMEM_offset_0_alias,@"STO_CUDA_RESERVED_SHARED STV_DEFAULT"
__nv_reservedSMEM_offset_0_alias:
	.zero		0
	.zero		64


//--------------------- .nv.constant0.template_op_kernel0 --------------------------
	.section	.nv.constant0.template_op_kernel0,"a",@progbits
	.sectionflags	@""
	.align	4
.nv.constant0.template_op_kernel0:
	.zero		920


//--------------------- SYMBOLS --------------------------

	.type		.nv.reservedSmem.offset0,@object
	.size		.nv.reservedSmem.offset0,0x4
	.type		.nv.reservedSmem.cap,@object
	.size		.nv.reservedSmem.cap,0x4
